//
// Generated by NVIDIA NVVM Compiler
//
// Compiler Build ID: CL-36424714
// Cuda compilation tools, release 13.0, V13.0.88
// Based on NVVM 20.0.0
//

.version 9.0
.target sm_100
.address_size 64

	// .globl	_Z15convolve_kernelPKfS0_S0_PK6float2PS1_iiiiiiiiiiiff
.extern .shared .align 16 .b8 data_shared[];
.global .align 4 .b8 __cudart_i2opi_f[24] = {65, 144, 67, 60, 153, 149, 98, 219, 192, 221, 52, 245, 209, 87, 39, 252, 41, 21, 68, 78, 110, 131, 249, 162};

.visible .entry _Z15convolve_kernelPKfS0_S0_PK6float2PS1_iiiiiiiiiiiff(
	.param .u64 .ptr .align 1 _Z15convolve_kernelPKfS0_S0_PK6float2PS1_iiiiiiiiiiiff_param_0,
	.param .u64 .ptr .align 1 _Z15convolve_kernelPKfS0_S0_PK6float2PS1_iiiiiiiiiiiff_param_1,
	.param .u64 .ptr .align 1 _Z15convolve_kernelPKfS0_S0_PK6float2PS1_iiiiiiiiiiiff_param_2,
	.param .u64 .ptr .align 1 _Z15convolve_kernelPKfS0_S0_PK6float2PS1_iiiiiiiiiiiff_param_3,
	.param .u64 .ptr .align 1 _Z15convolve_kernelPKfS0_S0_PK6float2PS1_iiiiiiiiiiiff_param_4,
	.param .u32 _Z15convolve_kernelPKfS0_S0_PK6float2PS1_iiiiiiiiiiiff_param_5,
	.param .u32 _Z15convolve_kernelPKfS0_S0_PK6float2PS1_iiiiiiiiiiiff_param_6,
	.param .u32 _Z15convolve_kernelPKfS0_S0_PK6float2PS1_iiiiiiiiiiiff_param_7,
	.param .u32 _Z15convolve_kernelPKfS0_S0_PK6float2PS1_iiiiiiiiiiiff_param_8,
	.param .u32 _Z15convolve_kernelPKfS0_S0_PK6float2PS1_iiiiiiiiiiiff_param_9,
	.param .u32 _Z15convolve_kernelPKfS0_S0_PK6float2PS1_iiiiiiiiiiiff_param_10,
	.param .u32 _Z15convolve_kernelPKfS0_S0_PK6float2PS1_iiiiiiiiiiiff_param_11,
	.param .u32 _Z15convolve_kernelPKfS0_S0_PK6float2PS1_iiiiiiiiiiiff_param_12,
	.param .u32 _Z15convolve_kernelPKfS0_S0_PK6float2PS1_iiiiiiiiiiiff_param_13,
	.param .u32 _Z15convolve_kernelPKfS0_S0_PK6float2PS1_iiiiiiiiiiiff_param_14,
	.param .u32 _Z15convolve_kernelPKfS0_S0_PK6float2PS1_iiiiiiiiiiiff_param_15,
	.param .f32 _Z15convolve_kernelPKfS0_S0_PK6float2PS1_iiiiiiiiiiiff_param_16,
	.param .f32 _Z15convolve_kernelPKfS0_S0_PK6float2PS1_iiiiiiiiiiiff_param_17
)
{
	.local .align 4 .b8 	__local_depot0[28];
	.reg .b64 	%SP;
	.reg .b64 	%SPL;
	.reg .pred 	%p<56>;
	.reg .b16 	%rs<17>;
	.reg .b32 	%r<410>;
	.reg .b32 	%f<325>;
	.reg .b64 	%rd<76>;
	.reg .b64 	%fd<5>;

	mov.u64 	%SPL, __local_depot0;
	ld.param.u64 	%rd18, [_Z15convolve_kernelPKfS0_S0_PK6float2PS1_iiiiiiiiiiiff_param_0];
	ld.param.u64 	%rd19, [_Z15convolve_kernelPKfS0_S0_PK6float2PS1_iiiiiiiiiiiff_param_1];
	ld.param.u64 	%rd21, [_Z15convolve_kernelPKfS0_S0_PK6float2PS1_iiiiiiiiiiiff_param_2];
	ld.param.u64 	%rd20, [_Z15convolve_kernelPKfS0_S0_PK6float2PS1_iiiiiiiiiiiff_param_3];
	ld.param.u64 	%rd22, [_Z15convolve_kernelPKfS0_S0_PK6float2PS1_iiiiiiiiiiiff_param_4];
	ld.param.u32 	%r99, [_Z15convolve_kernelPKfS0_S0_PK6float2PS1_iiiiiiiiiiiff_param_7];
	ld.param.u32 	%r101, [_Z15convolve_kernelPKfS0_S0_PK6float2PS1_iiiiiiiiiiiff_param_9];
	ld.param.u32 	%r102, [_Z15convolve_kernelPKfS0_S0_PK6float2PS1_iiiiiiiiiiiff_param_10];
	ld.param.u32 	%r103, [_Z15convolve_kernelPKfS0_S0_PK6float2PS1_iiiiiiiiiiiff_param_11];
	ld.param.u32 	%r105, [_Z15convolve_kernelPKfS0_S0_PK6float2PS1_iiiiiiiiiiiff_param_13];
	ld.param.u32 	%r106, [_Z15convolve_kernelPKfS0_S0_PK6float2PS1_iiiiiiiiiiiff_param_14];
	ld.param.u32 	%r107, [_Z15convolve_kernelPKfS0_S0_PK6float2PS1_iiiiiiiiiiiff_param_15];
	ld.param.f32 	%f55, [_Z15convolve_kernelPKfS0_S0_PK6float2PS1_iiiiiiiiiiiff_param_17];
	cvta.to.global.u64 	%rd1, %rd21;
	cvta.to.global.u64 	%rd2, %rd22;
	add.u64 	%rd3, %SPL, 0;
	add.u64 	%rd4, %SPL, 0;
	mov.u32 	%r1, %ctaid.x;
	mov.u32 	%r2, %tid.x;
	setp.ge.s32 	%p1, %r1, %r105;
	@%p1 bra 	$L__BB0_70;
	ld.param.u32 	%r378, [_Z15convolve_kernelPKfS0_S0_PK6float2PS1_iiiiiiiiiiiff_param_8];
	ld.param.u32 	%r376, [_Z15convolve_kernelPKfS0_S0_PK6float2PS1_iiiiiiiiiiiff_param_6];
	ld.param.u32 	%r374, [_Z15convolve_kernelPKfS0_S0_PK6float2PS1_iiiiiiiiiiiff_param_5];
	shl.b32 	%r108, %r374, 2;
	mov.u32 	%r109, data_shared;
	add.s32 	%r3, %r109, %r108;
	shl.b32 	%r110, %r376, 2;
	add.s32 	%r4, %r109, %r110;
	shl.b32 	%r111, %r378, 2;
	add.s32 	%r5, %r109, %r111;
	mul.lo.s32 	%r6, %r107, 9;
	setp.ge.s32 	%p2, %r2, %r6;
	@%p2 bra 	$L__BB0_4;
	cvta.to.global.u64 	%rd5, %rd18;
	cvta.to.global.u64 	%rd6, %rd19;
	cvta.to.global.u64 	%rd7, %rd20;
	mov.b32 	%r382, 0;
$L__BB0_3:
	add.s32 	%r113, %r382, %r2;
	mul.hi.s32 	%r114, %r113, 954437177;
	shr.u32 	%r115, %r114, 31;
	shr.s32 	%r116, %r114, 1;
	add.s32 	%r117, %r116, %r115;
	mul.lo.s32 	%r118, %r117, 9;
	sub.s32 	%r119, %r113, %r118;
	mad.lo.s32 	%r120, %r117, %r105, %r1;
	mad.lo.s32 	%r121, %r120, 9, %r119;
	mul.wide.s32 	%rd25, %r121, 4;
	add.s64 	%rd26, %rd5, %rd25;
	ld.global.f32 	%f56, [%rd26];
	shl.b32 	%r122, %r113, 2;
	add.s32 	%r123, %r3, %r122;
	st.shared.f32 	[%r123], %f56;
	mul.wide.s32 	%rd27, %r113, 4;
	add.s64 	%rd28, %rd6, %rd27;
	ld.global.f32 	%f57, [%rd28];
	add.s32 	%r124, %r4, %r122;
	st.shared.f32 	[%r124], %f57;
	shl.b32 	%r125, %r113, 3;
	add.s32 	%r126, %r5, %r125;
	mul.wide.s32 	%rd29, %r121, 8;
	add.s64 	%rd30, %rd7, %rd29;
	ld.global.v2.f32 	{%f58, %f59}, [%rd30];
	st.shared.v2.f32 	[%r126], {%f58, %f59};
	add.s32 	%r382, %r382, %r106;
	add.s32 	%r127, %r113, %r106;
	setp.lt.s32 	%p3, %r127, %r6;
	@%p3 bra 	$L__BB0_3;
$L__BB0_4:
	shl.b32 	%r128, %r99, 2;
	add.s32 	%r7, %r109, %r128;
	setp.ge.s32 	%p4, %r2, %r107;
	@%p4 bra 	$L__BB0_11;
	add.s32 	%r131, %r2, %r106;
	max.s32 	%r132, %r107, %r131;
	setp.lt.s32 	%p5, %r131, %r107;
	selp.u32 	%r133, 1, 0, %p5;
	add.s32 	%r134, %r131, %r133;
	sub.s32 	%r135, %r132, %r134;
	div.u32 	%r136, %r135, %r106;
	add.s32 	%r137, %r136, %r133;
	add.s32 	%r8, %r137, 1;
	and.b32  	%r9, %r8, 3;
	setp.lt.u32 	%p6, %r137, 3;
	mov.b32 	%r385, 0;
	@%p6 bra 	$L__BB0_8;
	and.b32  	%r10, %r8, -4;
	mov.b32 	%r385, 0;
	mov.u32 	%r384, %r385;
$L__BB0_7:
	add.s32 	%r139, %r385, %r2;
	mad.lo.s32 	%r140, %r139, %r105, %r1;
	mul.wide.s32 	%rd31, %r140, 4;
	add.s64 	%rd32, %rd1, %rd31;
	ld.global.f32 	%f60, [%rd32];
	shl.b32 	%r141, %r139, 2;
	add.s32 	%r142, %r7, %r141;
	st.shared.f32 	[%r142], %f60;
	add.s32 	%r143, %r139, %r106;
	mad.lo.s32 	%r144, %r143, %r105, %r1;
	mul.wide.s32 	%rd33, %r144, 4;
	add.s64 	%rd34, %rd1, %rd33;
	ld.global.f32 	%f61, [%rd34];
	shl.b32 	%r145, %r106, 2;
	add.s32 	%r146, %r142, %r145;
	st.shared.f32 	[%r146], %f61;
	add.s32 	%r147, %r143, %r106;
	mad.lo.s32 	%r148, %r147, %r105, %r1;
	mul.wide.s32 	%rd35, %r148, 4;
	add.s64 	%rd36, %rd1, %rd35;
	ld.global.f32 	%f62, [%rd36];
	add.s32 	%r149, %r146, %r145;
	st.shared.f32 	[%r149], %f62;
	add.s32 	%r150, %r147, %r106;
	mad.lo.s32 	%r151, %r150, %r105, %r1;
	mul.wide.s32 	%rd37, %r151, 4;
	add.s64 	%rd38, %rd1, %rd37;
	ld.global.f32 	%f63, [%rd38];
	add.s32 	%r152, %r149, %r145;
	st.shared.f32 	[%r152], %f63;
	add.s32 	%r385, %r145, %r385;
	add.s32 	%r384, %r384, 4;
	setp.ne.s32 	%p7, %r384, %r10;
	@%p7 bra 	$L__BB0_7;
$L__BB0_8:
	setp.eq.s32 	%p8, %r9, 0;
	@%p8 bra 	$L__BB0_11;
	mov.b32 	%r387, 0;
$L__BB0_10:
	.pragma "nounroll";
	add.s32 	%r154, %r385, %r2;
	mad.lo.s32 	%r155, %r154, %r105, %r1;
	mul.wide.s32 	%rd39, %r155, 4;
	add.s64 	%rd40, %rd1, %rd39;
	ld.global.f32 	%f64, [%rd40];
	shl.b32 	%r156, %r154, 2;
	add.s32 	%r157, %r7, %r156;
	st.shared.f32 	[%r157], %f64;
	add.s32 	%r385, %r385, %r106;
	add.s32 	%r387, %r387, 1;
	setp.ne.s32 	%p9, %r387, %r9;
	@%p9 bra 	$L__BB0_10;
$L__BB0_11:
	shl.b32 	%r158, %r101, 2;
	add.s32 	%r22, %r109, %r158;
	setp.ge.s32 	%p10, %r2, %r106;
	@%p10 bra 	$L__BB0_13;
	shl.b32 	%r160, %r2, 3;
	add.s32 	%r161, %r22, %r160;
	mov.f32 	%f65, 0f00000000;
	st.shared.v2.f32 	[%r161], {%f65, %f65};
	shl.b32 	%r162, %r106, 3;
	add.s32 	%r163, %r161, %r162;
	st.shared.v2.f32 	[%r163], {%f65, %f65};
	add.s32 	%r164, %r163, %r162;
	st.shared.v2.f32 	[%r164], {%f65, %f65};
	add.s32 	%r165, %r164, %r162;
	st.shared.v2.f32 	[%r165], {%f65, %f65};
	add.s32 	%r166, %r165, %r162;
	st.shared.v2.f32 	[%r166], {%f65, %f65};
	add.s32 	%r167, %r166, %r162;
	st.shared.v2.f32 	[%r167], {%f65, %f65};
	add.s32 	%r168, %r167, %r162;
	st.shared.v2.f32 	[%r168], {%f65, %f65};
	add.s32 	%r169, %r168, %r162;
	st.shared.v2.f32 	[%r169], {%f65, %f65};
	add.s32 	%r170, %r169, %r162;
	st.shared.v2.f32 	[%r170], {%f65, %f65};
$L__BB0_13:
	shl.b32 	%r171, %r102, 2;
	add.s32 	%r23, %r109, %r171;
	mul.lo.s32 	%r24, %r106, 9;
	setp.ge.s32 	%p11, %r2, %r24;
	@%p11 bra 	$L__BB0_20;
	add.s32 	%r174, %r2, %r106;
	max.s32 	%r175, %r24, %r174;
	setp.lt.s32 	%p12, %r174, %r24;
	selp.u32 	%r176, 1, 0, %p12;
	add.s32 	%r177, %r174, %r176;
	sub.s32 	%r178, %r175, %r177;
	div.u32 	%r179, %r178, %r106;
	add.s32 	%r180, %r179, %r176;
	add.s32 	%r25, %r180, 1;
	and.b32  	%r26, %r25, 3;
	setp.lt.u32 	%p13, %r180, 3;
	mov.b32 	%r391, 0;
	@%p13 bra 	$L__BB0_17;
	and.b32  	%r27, %r25, -4;
	mov.b32 	%r391, 0;
	mov.u32 	%r392, %r391;
$L__BB0_16:
	add.s32 	%r182, %r391, %r2;
	shl.b32 	%r183, %r182, 3;
	add.s32 	%r184, %r23, %r183;
	mul.hi.s32 	%r185, %r182, 954437177;
	shr.u32 	%r186, %r185, 31;
	shr.s32 	%r187, %r185, 1;
	add.s32 	%r188, %r187, %r186;
	mul.lo.s32 	%r189, %r188, 9;
	sub.s32 	%r190, %r182, %r189;
	mad.lo.s32 	%r191, %r188, %r105, %r1;
	mad.lo.s32 	%r192, %r191, 9, %r190;
	mul.wide.s32 	%rd41, %r192, 8;
	add.s64 	%rd42, %rd2, %rd41;
	ld.global.v2.f32 	{%f66, %f67}, [%rd42];
	st.shared.v2.f32 	[%r184], {%f66, %f67};
	add.s32 	%r193, %r182, %r106;
	shl.b32 	%r194, %r106, 3;
	add.s32 	%r195, %r184, %r194;
	mul.hi.s32 	%r196, %r193, 954437177;
	shr.u32 	%r197, %r196, 31;
	shr.s32 	%r198, %r196, 1;
	add.s32 	%r199, %r198, %r197;
	mul.lo.s32 	%r200, %r199, 9;
	sub.s32 	%r201, %r193, %r200;
	mad.lo.s32 	%r202, %r199, %r105, %r1;
	mad.lo.s32 	%r203, %r202, 9, %r201;
	mul.wide.s32 	%rd43, %r203, 8;
	add.s64 	%rd44, %rd2, %rd43;
	ld.global.v2.f32 	{%f68, %f69}, [%rd44];
	st.shared.v2.f32 	[%r195], {%f68, %f69};
	add.s32 	%r204, %r193, %r106;
	add.s32 	%r205, %r195, %r194;
	mul.hi.s32 	%r206, %r204, 954437177;
	shr.u32 	%r207, %r206, 31;
	shr.s32 	%r208, %r206, 1;
	add.s32 	%r209, %r208, %r207;
	mul.lo.s32 	%r210, %r209, 9;
	sub.s32 	%r211, %r204, %r210;
	mad.lo.s32 	%r212, %r209, %r105, %r1;
	mad.lo.s32 	%r213, %r212, 9, %r211;
	mul.wide.s32 	%rd45, %r213, 8;
	add.s64 	%rd46, %rd2, %rd45;
	ld.global.v2.f32 	{%f70, %f71}, [%rd46];
	st.shared.v2.f32 	[%r205], {%f70, %f71};
	add.s32 	%r214, %r204, %r106;
	add.s32 	%r215, %r205, %r194;
	mul.hi.s32 	%r216, %r214, 954437177;
	shr.u32 	%r217, %r216, 31;
	shr.s32 	%r218, %r216, 1;
	add.s32 	%r219, %r218, %r217;
	mul.lo.s32 	%r220, %r219, 9;
	sub.s32 	%r221, %r214, %r220;
	mad.lo.s32 	%r222, %r219, %r105, %r1;
	mad.lo.s32 	%r223, %r222, 9, %r221;
	mul.wide.s32 	%rd47, %r223, 8;
	add.s64 	%rd48, %rd2, %rd47;
	ld.global.v2.f32 	{%f72, %f73}, [%rd48];
	st.shared.v2.f32 	[%r215], {%f72, %f73};
	shl.b32 	%r224, %r106, 2;
	add.s32 	%r391, %r224, %r391;
	add.s32 	%r392, %r392, 4;
	setp.eq.s32 	%p14, %r392, %r27;
	@%p14 bra 	$L__BB0_17;
	bra.uni 	$L__BB0_16;
$L__BB0_17:
	setp.eq.s32 	%p15, %r26, 0;
	@%p15 bra 	$L__BB0_20;
	mov.b32 	%r390, 0;
$L__BB0_19:
	.pragma "nounroll";
	add.s32 	%r226, %r391, %r2;
	shl.b32 	%r227, %r226, 3;
	add.s32 	%r228, %r23, %r227;
	mul.hi.s32 	%r229, %r226, 954437177;
	shr.u32 	%r230, %r229, 31;
	shr.s32 	%r231, %r229, 1;
	add.s32 	%r232, %r231, %r230;
	mul.lo.s32 	%r233, %r232, 9;
	sub.s32 	%r234, %r226, %r233;
	mad.lo.s32 	%r235, %r232, %r105, %r1;
	mad.lo.s32 	%r236, %r235, 9, %r234;
	mul.wide.s32 	%rd49, %r236, 8;
	add.s64 	%rd50, %rd2, %rd49;
	ld.global.v2.f32 	{%f74, %f75}, [%rd50];
	st.shared.v2.f32 	[%r228], {%f74, %f75};
	add.s32 	%r391, %r391, %r106;
	add.s32 	%r390, %r390, 1;
	setp.ne.s32 	%p16, %r390, %r26;
	@%p16 bra 	$L__BB0_19;
$L__BB0_20:
	setp.lt.s32 	%p17, %r107, 1;
	@%p17 bra 	$L__BB0_67;
	shl.b32 	%r238, %r103, 2;
	add.s32 	%r33, %r109, %r238;
	mul.hi.s32 	%r240, %r106, 954437177;
	shr.u32 	%r241, %r240, 31;
	shr.s32 	%r242, %r240, 1;
	add.s32 	%r34, %r242, %r241;
	cvt.u16.u32 	%rs1, %r2;
	mul.hi.u16 	%rs2, %rs1, 7282;
	mul.lo.s16 	%rs3, %rs2, 9;
	sub.s16 	%rs4, %rs1, %rs3;
	cvt.u32.u16 	%r35, %rs4;
	cvt.u32.u16 	%r36, %rs2;
	shl.b32 	%r243, %r2, 3;
	add.s32 	%r37, %r33, %r243;
	mul.lo.s16 	%rs5, %rs1, 171;
	shr.u16 	%rs6, %rs5, 9;
	mul.lo.s16 	%rs7, %rs6, 3;
	sub.s16 	%rs8, %rs1, %rs7;
	cvt.u32.u16 	%r244, %rs8;
	and.b32  	%r38, %r244, 255;
	sub.s32 	%r39, %r2, %r38;
	max.s32 	%r245, %r34, 2;
	add.s32 	%r246, %r245, -1;
	add.s32 	%r247, %r245, 7;
	and.b32  	%r248, %r247, 7;
	add.s32 	%r40, %r248, -1;
	add.s32 	%r249, %r245, 3;
	and.b32  	%r41, %r249, 3;
	and.b32  	%r42, %r246, 7;
	and.b32  	%r43, %r246, -8;
	and.b32  	%r44, %r247, 3;
	and.b32  	%r45, %r249, 1;
	mov.b32 	%r393, 0;
	mov.u64 	%rd51, __cudart_i2opi_f;
$L__BB0_22:
	mul.lo.s32 	%r250, %r34, 9;
	setp.ge.s32 	%p18, %r2, %r250;
	bar.sync 	0;
	@%p18 bra 	$L__BB0_36;
	setp.le.s32 	%p19, %r106, %r36;
	mov.f32 	%f76, 0f00000000;
	st.shared.v2.f32 	[%r37], {%f76, %f76};
	@%p19 bra 	$L__BB0_36;
	mov.b32 	%r395, 0;
	mov.f32 	%f304, 0f00000000;
	mov.f32 	%f305, %f304;
	mov.u32 	%r394, %r36;
$L__BB0_25:
	mad.lo.s32 	%r53, %r394, 9, %r35;
	setp.ge.s32 	%p20, %r53, %r24;
	@%p20 bra 	$L__BB0_35;
	ld.param.f32 	%f299, [_Z15convolve_kernelPKfS0_S0_PK6float2PS1_iiiiiiiiiiiff_param_16];
	shl.b32 	%r252, %r393, 2;
	add.s32 	%r253, %r7, %r252;
	ld.shared.f32 	%f78, [%r253];
	mul.f32 	%f79, %f78, 0fC0C90FDB;
	cvt.rn.f32.s32 	%f80, %r394;
	fma.rn.f32 	%f81, %f299, %f80, %f55;
	mul.f32 	%f3, %f81, %f79;
	shl.b32 	%r254, %r53, 3;
	add.s32 	%r255, %r23, %r254;
	ld.shared.v2.f32 	{%f5, %f4}, [%r255];
	mul.f32 	%f82, %f3, 0f3F22F983;
	cvt.rni.s32.f32 	%r399, %f82;
	cvt.rn.f32.s32 	%f83, %r399;
	fma.rn.f32 	%f84, %f83, 0fBFC90FDA, %f3;
	fma.rn.f32 	%f85, %f83, 0fB3A22168, %f84;
	fma.rn.f32 	%f303, %f83, 0fA7C234C5, %f85;
	abs.f32 	%f7, %f3;
	setp.ltu.f32 	%p21, %f7, 0f47CE4780;
	@%p21 bra 	$L__BB0_34;
	setp.neu.f32 	%p22, %f7, 0f7F800000;
	@%p22 bra 	$L__BB0_29;
	mov.f32 	%f88, 0f00000000;
	mul.rn.f32 	%f303, %f3, %f88;
	mov.b32 	%r399, 0;
	bra.uni 	$L__BB0_34;
$L__BB0_29:
	mov.b32 	%r55, %f3;
	mov.b64 	%rd74, 0;
	mov.b32 	%r396, 0;
	mov.u64 	%rd72, %rd51;
	mov.u64 	%rd73, %rd4;
$L__BB0_30:
	.pragma "nounroll";
	ld.global.nc.u32 	%r257, [%rd72];
	shl.b32 	%r258, %r55, 8;
	or.b32  	%r259, %r258, -2147483648;
	mad.wide.u32 	%rd53, %r257, %r259, %rd74;
	shr.u64 	%rd74, %rd53, 32;
	st.local.u32 	[%rd73], %rd53;
	add.s32 	%r396, %r396, 1;
	add.s64 	%rd73, %rd73, 4;
	add.s64 	%rd72, %rd72, 4;
	setp.ne.s32 	%p23, %r396, 6;
	@%p23 bra 	$L__BB0_30;
	shr.u32 	%r260, %r55, 23;
	st.local.u32 	[%rd4+24], %rd74;
	and.b32  	%r58, %r260, 31;
	and.b32  	%r261, %r260, 224;
	add.s32 	%r262, %r261, -128;
	shr.u32 	%r263, %r262, 5;
	mul.wide.u32 	%rd54, %r263, 4;
	sub.s64 	%rd14, %rd4, %rd54;
	ld.local.u32 	%r397, [%rd14+24];
	ld.local.u32 	%r398, [%rd14+20];
	setp.eq.s32 	%p24, %r58, 0;
	@%p24 bra 	$L__BB0_33;
	shf.l.wrap.b32 	%r397, %r398, %r397, %r58;
	ld.local.u32 	%r264, [%rd14+16];
	shf.l.wrap.b32 	%r398, %r264, %r398, %r58;
$L__BB0_33:
	shr.u32 	%r265, %r397, 30;
	shf.l.wrap.b32 	%r266, %r398, %r397, 2;
	shl.b32 	%r267, %r398, 2;
	shr.u32 	%r268, %r266, 31;
	add.s32 	%r269, %r268, %r265;
	neg.s32 	%r270, %r269;
	setp.lt.s32 	%p25, %r55, 0;
	selp.b32 	%r399, %r270, %r269, %p25;
	xor.b32  	%r271, %r266, %r55;
	shr.s32 	%r272, %r266, 31;
	xor.b32  	%r273, %r272, %r266;
	xor.b32  	%r274, %r272, %r267;
	cvt.u64.u32 	%rd55, %r273;
	shl.b64 	%rd56, %rd55, 32;
	cvt.u64.u32 	%rd57, %r274;
	or.b64  	%rd58, %rd56, %rd57;
	cvt.rn.f64.s64 	%fd1, %rd58;
	mul.f64 	%fd2, %fd1, 0d3BF921FB54442D19;
	cvt.rn.f32.f64 	%f86, %fd2;
	neg.f32 	%f87, %f86;
	setp.lt.s32 	%p26, %r271, 0;
	selp.f32 	%f303, %f87, %f86, %p26;
$L__BB0_34:
	mov.f32 	%f89, 0f3F000000;
	cvt.sat.f32.f32 	%f90, %f89;
	mov.f32 	%f91, 0f4B400001;
	mov.f32 	%f92, 0f437C0000;
	fma.rm.f32 	%f93, %f90, %f92, %f91;
	add.f32 	%f94, %f93, 0fCB40007F;
	mov.f32 	%f95, 0f00000000;
	sub.f32 	%f96, %f95, %f94;
	add.f32 	%f97, %f96, 0f00000000;
	ex2.approx.ftz.f32 	%f98, %f97;
	mov.b32 	%r276, %f93;
	shl.b32 	%r277, %r276, 23;
	mov.b32 	%f99, %r277;
	mul.f32 	%f100, %f98, %f99;
	mul.f32 	%f101, %f303, %f303;
	fma.rn.f32 	%f102, %f101, 0f37CBAC00, 0fBAB607ED;
	fma.rn.f32 	%f103, %f102, %f101, 0f3D2AAABB;
	fma.rn.f32 	%f104, %f103, %f101, 0fBEFFFFFF;
	fma.rn.f32 	%f105, %f104, %f101, 0f3F800000;
	fma.rn.f32 	%f106, %f101, %f303, 0f00000000;
	fma.rn.f32 	%f107, %f101, 0fB94D4153, 0f3C0885E4;
	fma.rn.f32 	%f108, %f107, %f101, 0fBE2AAAA8;
	fma.rn.f32 	%f109, %f108, %f106, %f303;
	and.b32  	%r278, %r399, 1;
	setp.eq.b32 	%p27, %r278, 1;
	selp.f32 	%f110, %f105, %f109, %p27;
	selp.f32 	%f111, %f109, %f105, %p27;
	and.b32  	%r279, %r399, 2;
	setp.eq.s32 	%p28, %r279, 0;
	neg.f32 	%f112, %f110;
	selp.f32 	%f113, %f110, %f112, %p28;
	add.s32 	%r280, %r399, 1;
	and.b32  	%r281, %r280, 2;
	setp.eq.s32 	%p29, %r281, 0;
	neg.f32 	%f114, %f111;
	selp.f32 	%f115, %f111, %f114, %p29;
	mul.f32 	%f116, %f100, %f115;
	mul.f32 	%f117, %f100, %f113;
	mul.f32 	%f118, %f5, %f116;
	mul.f32 	%f119, %f4, %f117;
	sub.f32 	%f120, %f118, %f119;
	mul.f32 	%f121, %f4, %f116;
	fma.rn.f32 	%f122, %f5, %f117, %f121;
	add.f32 	%f305, %f305, %f120;
	add.f32 	%f304, %f304, %f122;
	st.shared.v2.f32 	[%r37], {%f305, %f304};
$L__BB0_35:
	add.s32 	%r67, %r395, 1;
	mad.lo.s32 	%r282, %r34, %r395, %r34;
	add.s32 	%r394, %r282, %r36;
	setp.lt.s32 	%p30, %r394, %r106;
	mov.u32 	%r395, %r67;
	@%p30 bra 	$L__BB0_25;
$L__BB0_36:
	setp.gt.u32 	%p31, %r2, 8;
	bar.sync 	0;
	@%p31 bra 	$L__BB0_51;
	setp.lt.s32 	%p32, %r106, 18;
	ld.shared.v2.f32 	{%f320, %f321}, [%r37];
	@%p32 bra 	$L__BB0_50;
	setp.lt.s32 	%p33, %r106, 81;
	mov.b32 	%r402, 1;
	@%p33 bra 	$L__BB0_41;
	mov.b32 	%r400, 1;
$L__BB0_40:
	.pragma "nounroll";
	mad.lo.s32 	%r285, %r400, 72, %r37;
	ld.shared.v2.f32 	{%f124, %f125}, [%r285];
	add.f32 	%f126, %f320, %f124;
	add.f32 	%f127, %f321, %f125;
	ld.shared.v2.f32 	{%f128, %f129}, [%r285+72];
	add.f32 	%f130, %f126, %f128;
	add.f32 	%f131, %f127, %f129;
	ld.shared.v2.f32 	{%f132, %f133}, [%r285+144];
	add.f32 	%f134, %f130, %f132;
	add.f32 	%f135, %f131, %f133;
	ld.shared.v2.f32 	{%f136, %f137}, [%r285+216];
	add.f32 	%f138, %f134, %f136;
	add.f32 	%f139, %f135, %f137;
	ld.shared.v2.f32 	{%f140, %f141}, [%r285+288];
	add.f32 	%f142, %f138, %f140;
	add.f32 	%f143, %f139, %f141;
	ld.shared.v2.f32 	{%f144, %f145}, [%r285+360];
	add.f32 	%f146, %f142, %f144;
	add.f32 	%f147, %f143, %f145;
	ld.shared.v2.f32 	{%f148, %f149}, [%r285+432];
	add.f32 	%f150, %f146, %f148;
	add.f32 	%f151, %f147, %f149;
	ld.shared.v2.f32 	{%f152, %f153}, [%r285+504];
	add.f32 	%f320, %f150, %f152;
	add.f32 	%f321, %f151, %f153;
	add.s32 	%r402, %r400, 8;
	add.s32 	%r286, %r400, 7;
	setp.ne.s32 	%p34, %r286, %r43;
	mov.u32 	%r400, %r402;
	@%p34 bra 	$L__BB0_40;
$L__BB0_41:
	setp.eq.s32 	%p35, %r42, 0;
	@%p35 bra 	$L__BB0_49;
	setp.lt.u32 	%p36, %r40, 3;
	@%p36 bra 	$L__BB0_44;
	mad.lo.s32 	%r287, %r402, 72, %r37;
	ld.shared.v2.f32 	{%f155, %f156}, [%r287];
	add.f32 	%f157, %f320, %f155;
	add.f32 	%f158, %f321, %f156;
	ld.shared.v2.f32 	{%f159, %f160}, [%r287+72];
	add.f32 	%f161, %f157, %f159;
	add.f32 	%f162, %f158, %f160;
	ld.shared.v2.f32 	{%f163, %f164}, [%r287+144];
	add.f32 	%f165, %f161, %f163;
	add.f32 	%f166, %f162, %f164;
	ld.shared.v2.f32 	{%f167, %f168}, [%r287+216];
	add.f32 	%f320, %f165, %f167;
	add.f32 	%f321, %f166, %f168;
	add.s32 	%r402, %r402, 4;
$L__BB0_44:
	setp.eq.s32 	%p37, %r44, 0;
	@%p37 bra 	$L__BB0_49;
	setp.eq.s32 	%p38, %r41, 1;
	@%p38 bra 	$L__BB0_47;
	mad.lo.s32 	%r288, %r402, 72, %r37;
	ld.shared.v2.f32 	{%f170, %f171}, [%r288];
	add.f32 	%f172, %f320, %f170;
	add.f32 	%f173, %f321, %f171;
	ld.shared.v2.f32 	{%f174, %f175}, [%r288+72];
	add.f32 	%f320, %f172, %f174;
	add.f32 	%f321, %f173, %f175;
	add.s32 	%r402, %r402, 2;
$L__BB0_47:
	setp.eq.s32 	%p39, %r45, 0;
	@%p39 bra 	$L__BB0_49;
	mad.lo.s32 	%r289, %r402, 72, %r37;
	ld.shared.v2.f32 	{%f176, %f177}, [%r289];
	add.f32 	%f320, %f320, %f176;
	add.f32 	%f321, %f321, %f177;
$L__BB0_49:
	st.shared.v2.f32 	[%r37], {%f320, %f321};
$L__BB0_50:
	ld.param.u32 	%r379, [_Z15convolve_kernelPKfS0_S0_PK6float2PS1_iiiiiiiiiiiff_param_8];
	mad.lo.s32 	%r290, %r393, 9, %r2;
	shl.b32 	%r291, %r379, 2;
	mov.u32 	%r292, data_shared;
	add.s32 	%r293, %r292, %r291;
	shl.b32 	%r294, %r290, 3;
	add.s32 	%r295, %r293, %r294;
	ld.shared.v2.f32 	{%f178, %f179}, [%r295];
	sub.f32 	%f180, %f320, %f178;
	sub.f32 	%f181, %f321, %f179;
	st.shared.v2.f32 	[%r37], {%f180, %f181};
$L__BB0_51:
	setp.gt.u32 	%p40, %r2, 8;
	bar.sync 	0;
	@%p40 bra 	$L__BB0_53;
	ld.param.u32 	%r380, [_Z15convolve_kernelPKfS0_S0_PK6float2PS1_iiiiiiiiiiiff_param_12];
	ld.param.u32 	%r375, [_Z15convolve_kernelPKfS0_S0_PK6float2PS1_iiiiiiiiiiiff_param_5];
	shl.b32 	%r296, %r375, 2;
	mov.u32 	%r297, data_shared;
	add.s32 	%r298, %r297, %r296;
	mad.lo.s32 	%r299, %r393, 36, %r298;
	shl.b32 	%r300, %r38, 2;
	add.s32 	%r301, %r299, %r300;
	ld.shared.f32 	%f182, [%r301];
	shl.b32 	%r302, %r39, 3;
	add.s32 	%r303, %r33, %r302;
	ld.shared.v2.f32 	{%f183, %f184}, [%r303];
	mul.f32 	%f185, %f182, %f183;
	mul.f32 	%f186, %f184, 0f00000000;
	sub.f32 	%f187, %f185, %f186;
	mul.f32 	%f188, %f182, %f184;
	fma.rn.f32 	%f189, %f183, 0f00000000, %f188;
	add.f32 	%f190, %f187, 0f00000000;
	add.f32 	%f191, %f189, 0f00000000;
	ld.shared.f32 	%f192, [%r301+12];
	ld.shared.v2.f32 	{%f193, %f194}, [%r303+8];
	mul.f32 	%f195, %f192, %f193;
	mul.f32 	%f196, %f194, 0f00000000;
	sub.f32 	%f197, %f195, %f196;
	mul.f32 	%f198, %f192, %f194;
	fma.rn.f32 	%f199, %f193, 0f00000000, %f198;
	add.f32 	%f200, %f190, %f197;
	add.f32 	%f201, %f191, %f199;
	ld.shared.f32 	%f202, [%r301+24];
	ld.shared.v2.f32 	{%f203, %f204}, [%r303+16];
	mul.f32 	%f205, %f202, %f203;
	mul.f32 	%f206, %f204, 0f00000000;
	sub.f32 	%f207, %f205, %f206;
	mul.f32 	%f208, %f202, %f204;
	fma.rn.f32 	%f209, %f203, 0f00000000, %f208;
	add.f32 	%f210, %f200, %f207;
	add.f32 	%f211, %f201, %f209;
	shl.b32 	%r304, %r380, 2;
	add.s32 	%r305, %r297, %r304;
	shl.b32 	%r306, %r2, 3;
	add.s32 	%r307, %r305, %r306;
	st.shared.v2.f32 	[%r307], {%f210, %f211};
$L__BB0_53:
	setp.gt.u32 	%p41, %r2, 8;
	bar.sync 	0;
	@%p41 bra 	$L__BB0_55;
	ld.param.u32 	%r381, [_Z15convolve_kernelPKfS0_S0_PK6float2PS1_iiiiiiiiiiiff_param_12];
	ld.param.u32 	%r377, [_Z15convolve_kernelPKfS0_S0_PK6float2PS1_iiiiiiiiiiiff_param_6];
	shl.b32 	%r308, %r377, 2;
	mov.u32 	%r309, data_shared;
	add.s32 	%r310, %r309, %r308;
	mad.lo.s32 	%r311, %r393, 36, %r310;
	shl.b32 	%r312, %r381, 2;
	add.s32 	%r313, %r309, %r312;
	shl.b32 	%r314, %r38, 3;
	add.s32 	%r315, %r313, %r314;
	ld.shared.v2.f32 	{%f212, %f213}, [%r315];
	shl.b32 	%r316, %r39, 2;
	add.s32 	%r317, %r311, %r316;
	ld.shared.f32 	%f214, [%r317];
	mul.f32 	%f215, %f212, %f214;
	mul.f32 	%f216, %f213, 0f00000000;
	sub.f32 	%f217, %f215, %f216;
	mul.f32 	%f218, %f213, %f214;
	fma.rn.f32 	%f219, %f212, 0f00000000, %f218;
	add.f32 	%f220, %f217, 0f00000000;
	add.f32 	%f221, %f219, 0f00000000;
	ld.shared.v2.f32 	{%f222, %f223}, [%r315+24];
	ld.shared.f32 	%f224, [%r317+4];
	mul.f32 	%f225, %f222, %f224;
	mul.f32 	%f226, %f223, 0f00000000;
	sub.f32 	%f227, %f225, %f226;
	mul.f32 	%f228, %f223, %f224;
	fma.rn.f32 	%f229, %f222, 0f00000000, %f228;
	add.f32 	%f230, %f220, %f227;
	add.f32 	%f231, %f221, %f229;
	ld.shared.v2.f32 	{%f232, %f233}, [%r315+48];
	ld.shared.f32 	%f234, [%r317+8];
	mul.f32 	%f235, %f232, %f234;
	mul.f32 	%f236, %f233, 0f00000000;
	sub.f32 	%f237, %f235, %f236;
	mul.f32 	%f238, %f233, %f234;
	fma.rn.f32 	%f239, %f232, 0f00000000, %f238;
	add.f32 	%f240, %f230, %f237;
	add.f32 	%f241, %f231, %f239;
	st.shared.v2.f32 	[%r37], {%f240, %f241};
$L__BB0_55:
	setp.ge.s32 	%p42, %r2, %r24;
	bar.sync 	0;
	@%p42 bra 	$L__BB0_66;
	mov.f32 	%f242, 0f3F000000;
	cvt.sat.f32.f32 	%f243, %f242;
	mov.f32 	%f244, 0f4B400001;
	mov.f32 	%f245, 0f437C0000;
	fma.rm.f32 	%f246, %f243, %f245, %f244;
	add.f32 	%f247, %f246, 0fCB40007F;
	mov.f32 	%f248, 0f00000000;
	sub.f32 	%f249, %f248, %f247;
	add.f32 	%f250, %f249, 0f00000000;
	ex2.approx.ftz.f32 	%f251, %f250;
	mov.b32 	%r319, %f246;
	shl.b32 	%r320, %r319, 23;
	mov.b32 	%f252, %r320;
	mul.f32 	%f43, %f251, %f252;
	mov.b32 	%r404, 0;
$L__BB0_57:
	ld.param.f32 	%f300, [_Z15convolve_kernelPKfS0_S0_PK6float2PS1_iiiiiiiiiiiff_param_16];
	add.s32 	%r77, %r404, %r2;
	shl.b32 	%r321, %r393, 2;
	add.s32 	%r322, %r7, %r321;
	ld.shared.f32 	%f253, [%r322];
	mul.f32 	%f254, %f253, 0f40C90FDB;
	mul.hi.s32 	%r323, %r77, 954437177;
	shr.u32 	%r324, %r323, 31;
	shr.s32 	%r325, %r323, 1;
	add.s32 	%r326, %r325, %r324;
	cvt.rn.f32.s32 	%f255, %r326;
	fma.rn.f32 	%f256, %f300, %f255, %f55;
	mul.f32 	%f44, %f256, %f254;
	shl.b32 	%r327, %r77, 3;
	add.s32 	%r78, %r22, %r327;
	ld.shared.v2.f32 	{%f46, %f45}, [%r78];
	mul.lo.s32 	%r328, %r326, 9;
	sub.s32 	%r329, %r77, %r328;
	shl.b32 	%r330, %r329, 3;
	add.s32 	%r331, %r33, %r330;
	ld.shared.v2.f32 	{%f48, %f47}, [%r331];
	mul.f32 	%f257, %f44, 0f3F22F983;
	cvt.rni.s32.f32 	%r408, %f257;
	cvt.rn.f32.s32 	%f258, %r408;
	fma.rn.f32 	%f259, %f258, 0fBFC90FDA, %f44;
	fma.rn.f32 	%f260, %f258, 0fB3A22168, %f259;
	fma.rn.f32 	%f324, %f258, 0fA7C234C5, %f260;
	abs.f32 	%f50, %f44;
	setp.ltu.f32 	%p43, %f50, 0f47CE4780;
	@%p43 bra 	$L__BB0_65;
	setp.neu.f32 	%p44, %f50, 0f7F800000;
	@%p44 bra 	$L__BB0_60;
	mov.f32 	%f263, 0f00000000;
	mul.rn.f32 	%f324, %f44, %f263;
	mov.b32 	%r408, 0;
	bra.uni 	$L__BB0_65;
$L__BB0_60:
	mov.b32 	%r80, %f44;
	shl.b32 	%r333, %r80, 8;
	or.b32  	%r81, %r333, -2147483648;
	mov.b64 	%rd75, 0;
	mov.b32 	%r405, 0;
$L__BB0_61:
	.pragma "nounroll";
	mul.wide.u32 	%rd60, %r405, 4;
	mov.u64 	%rd61, __cudart_i2opi_f;
	add.s64 	%rd62, %rd61, %rd60;
	ld.global.nc.u32 	%r334, [%rd62];
	mad.wide.u32 	%rd63, %r334, %r81, %rd75;
	shr.u64 	%rd75, %rd63, 32;
	add.s64 	%rd64, %rd3, %rd60;
	st.local.u32 	[%rd64], %rd63;
	add.s32 	%r405, %r405, 1;
	setp.ne.s32 	%p45, %r405, 6;
	@%p45 bra 	$L__BB0_61;
	shr.u32 	%r335, %r80, 23;
	st.local.u32 	[%rd3+24], %rd75;
	and.b32  	%r84, %r335, 31;
	and.b32  	%r336, %r335, 224;
	add.s32 	%r337, %r336, -128;
	shr.u32 	%r338, %r337, 5;
	mul.wide.u32 	%rd65, %r338, 4;
	sub.s64 	%rd17, %rd3, %rd65;
	ld.local.u32 	%r406, [%rd17+24];
	ld.local.u32 	%r407, [%rd17+20];
	setp.eq.s32 	%p46, %r84, 0;
	@%p46 bra 	$L__BB0_64;
	shf.l.wrap.b32 	%r406, %r407, %r406, %r84;
	ld.local.u32 	%r339, [%rd17+16];
	shf.l.wrap.b32 	%r407, %r339, %r407, %r84;
$L__BB0_64:
	shr.u32 	%r340, %r406, 30;
	shf.l.wrap.b32 	%r341, %r407, %r406, 2;
	shl.b32 	%r342, %r407, 2;
	shr.u32 	%r343, %r341, 31;
	add.s32 	%r344, %r343, %r340;
	neg.s32 	%r345, %r344;
	setp.lt.s32 	%p47, %r80, 0;
	selp.b32 	%r408, %r345, %r344, %p47;
	xor.b32  	%r346, %r341, %r80;
	shr.s32 	%r347, %r341, 31;
	xor.b32  	%r348, %r347, %r341;
	xor.b32  	%r349, %r347, %r342;
	cvt.u64.u32 	%rd66, %r348;
	shl.b64 	%rd67, %rd66, 32;
	cvt.u64.u32 	%rd68, %r349;
	or.b64  	%rd69, %rd67, %rd68;
	cvt.rn.f64.s64 	%fd3, %rd69;
	mul.f64 	%fd4, %fd3, 0d3BF921FB54442D19;
	cvt.rn.f32.f64 	%f261, %fd4;
	neg.f32 	%f262, %f261;
	setp.lt.s32 	%p48, %r346, 0;
	selp.f32 	%f324, %f262, %f261, %p48;
$L__BB0_65:
	mul.f32 	%f264, %f324, %f324;
	fma.rn.f32 	%f265, %f264, 0f37CBAC00, 0fBAB607ED;
	fma.rn.f32 	%f266, %f265, %f264, 0f3D2AAABB;
	fma.rn.f32 	%f267, %f266, %f264, 0fBEFFFFFF;
	fma.rn.f32 	%f268, %f267, %f264, 0f3F800000;
	fma.rn.f32 	%f269, %f264, %f324, 0f00000000;
	fma.rn.f32 	%f270, %f264, 0fB94D4153, 0f3C0885E4;
	fma.rn.f32 	%f271, %f270, %f264, 0fBE2AAAA8;
	fma.rn.f32 	%f272, %f271, %f269, %f324;
	and.b32  	%r351, %r408, 1;
	setp.eq.b32 	%p49, %r351, 1;
	selp.f32 	%f273, %f268, %f272, %p49;
	selp.f32 	%f274, %f272, %f268, %p49;
	and.b32  	%r352, %r408, 2;
	setp.eq.s32 	%p50, %r352, 0;
	neg.f32 	%f275, %f273;
	selp.f32 	%f276, %f273, %f275, %p50;
	add.s32 	%r353, %r408, 1;
	and.b32  	%r354, %r353, 2;
	setp.eq.s32 	%p51, %r354, 0;
	neg.f32 	%f277, %f274;
	selp.f32 	%f278, %f274, %f277, %p51;
	mul.f32 	%f279, %f43, %f278;
	mul.f32 	%f280, %f43, %f276;
	mul.f32 	%f281, %f48, %f279;
	mul.f32 	%f282, %f47, %f280;
	sub.f32 	%f283, %f281, %f282;
	mul.f32 	%f284, %f47, %f279;
	fma.rn.f32 	%f285, %f48, %f280, %f284;
	add.f32 	%f286, %f46, %f283;
	add.f32 	%f287, %f45, %f285;
	st.shared.v2.f32 	[%r78], {%f286, %f287};
	add.s32 	%r404, %r404, %r106;
	add.s32 	%r355, %r77, %r106;
	setp.lt.s32 	%p52, %r355, %r24;
	@%p52 bra 	$L__BB0_57;
$L__BB0_66:
	add.s32 	%r393, %r393, 1;
	setp.ne.s32 	%p53, %r393, %r107;
	@%p53 bra 	$L__BB0_22;
$L__BB0_67:
	setp.ge.s32 	%p54, %r2, %r24;
	bar.sync 	0;
	@%p54 bra 	$L__BB0_70;
	mov.b32 	%r409, 0;
$L__BB0_69:
	add.s32 	%r357, %r409, %r2;
	mul.hi.s32 	%r358, %r357, 954437177;
	shr.u32 	%r359, %r358, 31;
	shr.s32 	%r360, %r358, 1;
	add.s32 	%r361, %r360, %r359;
	mul.lo.s32 	%r362, %r361, 9;
	sub.s32 	%r363, %r357, %r362;
	cvt.u16.u32 	%rs9, %r363;
	mul.lo.s16 	%rs10, %rs9, 86;
	shr.u16 	%rs11, %rs10, 15;
	shr.u16 	%rs12, %rs10, 8;
	add.s16 	%rs13, %rs12, %rs11;
	mul.lo.s16 	%rs14, %rs13, 3;
	sub.s16 	%rs15, %rs9, %rs14;
	mad.lo.s16 	%rs16, %rs15, 3, %rs13;
	cvt.u32.u16 	%r364, %rs16;
	cvt.s32.s8 	%r365, %r364;
	shl.b32 	%r366, %r357, 3;
	add.s32 	%r367, %r22, %r366;
	ld.shared.v2.f32 	{%f288, %f289}, [%r367];
	add.s32 	%r368, %r362, %r365;
	shl.b32 	%r369, %r368, 3;
	add.s32 	%r370, %r22, %r369;
	ld.shared.v2.f32 	{%f290, %f291}, [%r370];
	add.f32 	%f292, %f288, %f290;
	add.f32 	%f293, %f289, %f291;
	mul.f32 	%f294, %f292, 0f3F000000;
	mul.f32 	%f295, %f293, 0f00000000;
	sub.f32 	%f296, %f294, %f295;
	mul.f32 	%f297, %f293, 0f3F000000;
	fma.rn.f32 	%f298, %f292, 0f00000000, %f297;
	mad.lo.s32 	%r371, %r361, %r105, %r1;
	mad.lo.s32 	%r372, %r371, 9, %r363;
	mul.wide.s32 	%rd70, %r372, 8;
	add.s64 	%rd71, %rd2, %rd70;
	st.global.v2.f32 	[%rd71], {%f296, %f298};
	add.s32 	%r409, %r409, %r106;
	add.s32 	%r373, %r357, %r106;
	setp.lt.s32 	%p55, %r373, %r24;
	@%p55 bra 	$L__BB0_69;
$L__BB0_70:
	ret;

}


// ===== COMPILED SASS (sm_100) =====

	.target	sm_100

	.elftype	@"ET_EXEC"


//--------------------- .note.nv.tkinfo           --------------------------
	.section	.note.nv.tkinfo,"",@"SHT_NOTE"
	.sectionflags	@"SHF_NOTE_NV_TKINFO"
	.tkinfo
        /*0018*/ 	.word	0x00000002
        /*0030*/ 	.string	""
        /*0030*/ 	.string	"ptxas"
        /*0030*/ 	.string	"Cuda compilation tools, release 13.0, V13.0.88"
        /*0030*/ 	.string	"Build cuda_13.0.r13.0/compiler.36424714_0"
        /*0030*/ 	.string	"-arch sm_100 -m 64 "



//--------------------- .note.nv.cuinfo           --------------------------
	.section	.note.nv.cuinfo,"",@"SHT_NOTE"
	.sectionflags	@"SHF_NOTE_NV_CUINFO"
        /*0018*/ 	.short	0x0002
        /*001a*/ 	.short	0x0064
        /*001c*/ 	.short	0x0082
	.zero		2


//--------------------- .nv.info                  --------------------------
	.section	.nv.info,"",@"SHT_CUDA_INFO"
	.align	4


	//----- nvinfo : EIATTR_REGCOUNT
	.align		4
        /*0000*/ 	.byte	0x04, 0x2f
        /*0002*/ 	.short	(.L_2 - .L_1)
	.align		4
.L_1:
        /*0004*/ 	.word	index@(_Z15convolve_kernelPKfS0_S0_PK6float2PS1_iiiiiiiiiiiff)
        /*0008*/ 	.word	0x00000020


	//----- nvinfo : EIATTR_FRAME_SIZE
	.align		4
.L_2:
        /*000c*/ 	.byte	0x04, 0x11
        /*000e*/ 	.short	(.L_4 - .L_3)
	.align		4
.L_3:
        /*0010*/ 	.word	index@(_Z15convolve_kernelPKfS0_S0_PK6float2PS1_iiiiiiiiiiiff)
        /*0014*/ 	.word	0x00000000


	//----- nvinfo : EIATTR_MIN_STACK_SIZE
	.align		4
.L_4:
        /*0018*/ 	.byte	0x04, 0x12
        /*001a*/ 	.short	(.L_6 - .L_5)
	.align		4
.L_5:
        /*001c*/ 	.word	index@(_Z15convolve_kernelPKfS0_S0_PK6float2PS1_iiiiiiiiiiiff)
        /*0020*/ 	.word	0x00000000
.L_6:


//--------------------- .nv.compat                --------------------------
	.section	.nv.compat,"",@"SHT_CUDA_COMPAT_INFO"
	.align	4
        /*0000*/ 	.byte	0x02, 0x09, 0x00, 0x00, 0x02, 0x02, 0x01, 0x00, 0x02, 0x05, 0x05, 0x00, 0x03, 0x07, 0x01, 0x01
        /*0010*/ 	.byte	0x02, 0x03, 0x00, 0x00, 0x02, 0x06, 0x01, 0x00, 0x04, 0x0b, 0x08, 0x00, 0x01, 0x00, 0x00, 0x00
        /*0020*/ 	.byte	0x00, 0x00, 0x00, 0x00


//--------------------- .nv.info._Z15convolve_kernelPKfS0_S0_PK6float2PS1_iiiiiiiiiiiff --------------------------
	.section	.nv.info._Z15convolve_kernelPKfS0_S0_PK6float2PS1_iiiiiiiiiiiff,"",@"SHT_CUDA_INFO"
	.sectionflags	@""
	.align	4


	//----- nvinfo : EIATTR_CUDA_API_VERSION
	.align		4
        /*0000*/ 	.byte	0x04, 0x37
        /*0002*/ 	.short	(.L_8 - .L_7)
.L_7:
        /*0004*/ 	.word	0x00000082


	//----- nvinfo : EIATTR_KPARAM_INFO
	.align		4
.L_8:
        /*0008*/ 	.byte	0x04, 0x17
        /*000a*/ 	.short	(.L_10 - .L_9)
.L_9:
        /*000c*/ 	.word	0x00000000
        /*0010*/ 	.short	0x0011
        /*0012*/ 	.short	0x0058
        /*0014*/ 	.byte	0x00, 0xf0, 0x11, 0x00


	//----- nvinfo : EIATTR_KPARAM_INFO
	.align		4
.L_10:
        /*0018*/ 	.byte	0x04, 0x17
        /*001a*/ 	.short	(.L_12 - .L_11)
.L_11:
        /*001c*/ 	.word	0x00000000
        /*0020*/ 	.short	0x0010
        /*0022*/ 	.short	0x0054
        /*0024*/ 	.byte	0x00, 0xf0, 0x11, 0x00


	//----- nvinfo : EIATTR_KPARAM_INFO
	.align		4
.L_12:
        /*0028*/ 	.byte	0x04, 0x17
        /*002a*/ 	.short	(.L_14 - .L_13)
.L_13:
        /*002c*/ 	.word	0x00000000
        /*0030*/ 	.short	0x000f
        /*0032*/ 	.short	0x0050
        /*0034*/ 	.byte	0x00, 0xf0, 0x11, 0x00


	//----- nvinfo : EIATTR_KPARAM_INFO
	.align		4
.L_14:
        /*0038*/ 	.byte	0x04, 0x17
        /*003a*/ 	.short	(.L_16 - .L_15)
.L_15:
        /*003c*/ 	.word	0x00000000
        /*0040*/ 	.short	0x000e
        /*0042*/ 	.short	0x004c
        /*0044*/ 	.byte	0x00, 0xf0, 0x11, 0x00


	//----- nvinfo : EIATTR_KPARAM_INFO
	.align		4
.L_16:
        /*0048*/ 	.byte	0x04, 0x17
        /*004a*/ 	.short	(.L_18 - .L_17)
.L_17:
        /*004c*/ 	.word	0x00000000
        /*0050*/ 	.short	0x000d
        /*0052*/ 	.short	0x0048
        /*0054*/ 	.byte	0x00, 0xf0, 0x11, 0x00


	//----- nvinfo : EIATTR_KPARAM_INFO
	.align		4
.L_18:
        /*0058*/ 	.byte	0x04, 0x17
        /*005a*/ 	.short	(.L_20 - .L_19)
.L_19:
        /*005c*/ 	.word	0x00000000
        /*0060*/ 	.short	0x000c
        /*0062*/ 	.short	0x0044
        /*0064*/ 	.byte	0x00, 0xf0, 0x11, 0x00


	//----- nvinfo : EIATTR_KPARAM_INFO
	.align		4
.L_20:
        /*0068*/ 	.byte	0x04, 0x17
        /*006a*/ 	.short	(.L_22 - .L_21)
.L_21:
        /*006c*/ 	.word	0x00000000
        /*0070*/ 	.short	0x000b
        /*0072*/ 	.short	0x0040
        /*0074*/ 	.byte	0x00, 0xf0, 0x11, 0x00


	//----- nvinfo : EIATTR_KPARAM_INFO
	.align		4
.L_22:
        /*0078*/ 	.byte	0x04, 0x17
        /*007a*/ 	.short	(.L_24 - .L_23)
.L_23:
        /*007c*/ 	.word	0x00000000
        /*0080*/ 	.short	0x000a
        /*0082*/ 	.short	0x003c
        /*0084*/ 	.byte	0x00, 0xf0, 0x11, 0x00


	//----- nvinfo : EIATTR_KPARAM_INFO
	.align		4
.L_24:
        /*0088*/ 	.byte	0x04, 0x17
        /*008a*/ 	.short	(.L_26 - .L_25)
.L_25:
        /*008c*/ 	.word	0x00000000
        /*0090*/ 	.short	0x0009
        /*0092*/ 	.short	0x0038
        /*0094*/ 	.byte	0x00, 0xf0, 0x11, 0x00


	//----- nvinfo : EIATTR_KPARAM_INFO
	.align		4
.L_26:
        /*0098*/ 	.byte	0x04, 0x17
        /*009a*/ 	.short	(.L_28 - .L_27)
.L_27:
        /*009c*/ 	.word	0x00000000
        /*00a0*/ 	.short	0x0008
        /*00a2*/ 	.short	0x0034
        /*00a4*/ 	.byte	0x00, 0xf0, 0x11, 0x00


	//----- nvinfo : EIATTR_KPARAM_INFO
	.align		4
.L_28:
        /*00a8*/ 	.byte	0x04, 0x17
        /*00aa*/ 	.short	(.L_30 - .L_29)
.L_29:
        /*00ac*/ 	.word	0x00000000
        /*00b0*/ 	.short	0x0007
        /*00b2*/ 	.short	0x0030
        /*00b4*/ 	.byte	0x00, 0xf0, 0x11, 0x00


	//----- nvinfo : EIATTR_KPARAM_INFO
	.align		4
.L_30:
        /*00b8*/ 	.byte	0x04, 0x17
        /*00ba*/ 	.short	(.L_32 - .L_31)
.L_31:
        /*00bc*/ 	.word	0x00000000
        /*00c0*/ 	.short	0x0006
        /*00c2*/ 	.short	0x002c
        /*00c4*/ 	.byte	0x00, 0xf0, 0x11, 0x00


	//----- nvinfo : EIATTR_KPARAM_INFO
	.align		4
.L_32:
        /*00c8*/ 	.byte	0x04, 0x17
        /*00ca*/ 	.short	(.L_34 - .L_33)
.L_33:
        /*00cc*/ 	.word	0x00000000
        /*00d0*/ 	.short	0x0005
        /*00d2*/ 	.short	0x0028
        /*00d4*/ 	.byte	0x00, 0xf0, 0x11, 0x00


	//----- nvinfo : EIATTR_KPARAM_INFO
	.align		4
.L_34:
        /*00d8*/ 	.byte	0x04, 0x17
        /*00da*/ 	.short	(.L_36 - .L_35)
.L_35:
        /*00dc*/ 	.word	0x00000000
        /*00e0*/ 	.short	0x0004
        /*00e2*/ 	.short	0x0020
        /*00e4*/ 	.byte	0x00, 0xf5, 0x21, 0x00


	//----- nvinfo : EIATTR_KPARAM_INFO
	.align		4
.L_36:
        /*00e8*/ 	.byte	0x04, 0x17
        /*00ea*/ 	.short	(.L_38 - .L_37)
.L_37:
        /*00ec*/ 	.word	0x00000000
        /*00f0*/ 	.short	0x0003
        /*00f2*/ 	.short	0x0018
        /*00f4*/ 	.byte	0x00, 0xf5, 0x21, 0x00


	//----- nvinfo : EIATTR_KPARAM_INFO
	.align		4
.L_38:
        /*00f8*/ 	.byte	0x04, 0x17
        /*00fa*/ 	.short	(.L_40 - .L_39)
.L_39:
        /*00fc*/ 	.word	0x00000000
        /*0100*/ 	.short	0x0002
        /*0102*/ 	.short	0x0010
        /*0104*/ 	.byte	0x00, 0xf5, 0x21, 0x00


	//----- nvinfo : EIATTR_KPARAM_INFO
	.align		4
.L_40:
        /*0108*/ 	.byte	0x04, 0x17
        /*010a*/ 	.short	(.L_42 - .L_41)
.L_41:
        /*010c*/ 	.word	0x00000000
        /*0110*/ 	.short	0x0001
        /*0112*/ 	.short	0x0008
        /*0114*/ 	.byte	0x00, 0xf5, 0x21, 0x00


	//----- nvinfo : EIATTR_KPARAM_INFO
	.align		4
.L_42:
        /*0118*/ 	.byte	0x04, 0x17
        /*011a*/ 	.short	(.L_44 - .L_43)
.L_43:
        /*011c*/ 	.word	0x00000000
        /*0120*/ 	.short	0x0000
        /*0122*/ 	.short	0x0000
        /*0124*/ 	.byte	0x00, 0xf5, 0x21, 0x00


	//----- nvinfo : EIATTR_SPARSE_MMA_MASK
	.align		4
.L_44:
        /*0128*/ 	.byte	0x03, 0x50
        /*012a*/ 	.short	0x0000


	//----- nvinfo : EIATTR_MAXREG_COUNT
	.align		4
        /*012c*/ 	.byte	0x03, 0x1b
        /*012e*/ 	.short	0x00ff


	//----- nvinfo : EIATTR_NUM_BARRIERS
	.align		4
        /*0130*/ 	.byte	0x02, 0x4c
        /*0132*/ 	.byte	0x01
	.zero		1


	//----- nvinfo : EIATTR_MERCURY_ISA_VERSION
	.align		4
        /*0134*/ 	.byte	0x03, 0x5f
        /*0136*/ 	.short	0x0101


	//----- nvinfo : EIATTR_VRC_CTA_INIT_COUNT
	.align		4
        /*0138*/ 	.byte	0x02, 0x4a
	.zero		1
	.zero		1


	//----- nvinfo : EIATTR_EXIT_INSTR_OFFSETS
	.align		4
        /*013c*/ 	.byte	0x04, 0x1c
        /*013e*/ 	.short	(.L_46 - .L_45)


	//   ....[0]....
.L_45:
        /*0140*/ 	.word	0x00000040


	//   ....[1]....
        /*0144*/ 	.word	0x00003f60


	//   ....[2]....
        /*0148*/ 	.word	0x00004200


	//----- nvinfo : EIATTR_CRS_STACK_SIZE
	.align		4
.L_46:
        /*014c*/ 	.byte	0x04, 0x1e
        /*014e*/ 	.short	(.L_48 - .L_47)
.L_47:
        /*0150*/ 	.word	0x00000000


	//----- nvinfo : EIATTR_CBANK_PARAM_SIZE
	.align		4
.L_48:
        /*0154*/ 	.byte	0x03, 0x19
        /*0156*/ 	.short	0x005c


	//----- nvinfo : EIATTR_PARAM_CBANK
	.align		4
        /*0158*/ 	.byte	0x04, 0x0a
        /*015a*/ 	.short	(.L_50 - .L_49)
	.align		4
.L_49:
        /*015c*/ 	.word	index@(.nv.constant0._Z15convolve_kernelPKfS0_S0_PK6float2PS1_iiiiiiiiiiiff)
        /*0160*/ 	.short	0x0380
        /*0162*/ 	.short	0x005c


	//----- nvinfo : EIATTR_SW_WAR
	.align		4
.L_50:
        /*0164*/ 	.byte	0x04, 0x36
        /*0166*/ 	.short	(.L_52 - .L_51)
.L_51:
        /*0168*/ 	.word	0x00000008
.L_52:


//--------------------- .nv.callgraph             --------------------------
	.section	.nv.callgraph,"",@"SHT_CUDA_CALLGRAPH"
	.align	4
	.sectionentsize	8
	.align		4
        /*0000*/ 	.word	0x00000000
	.align		4
        /*0004*/ 	.word	0xffffffff
	.align		4
        /*0008*/ 	.word	0x00000000
	.align		4
        /*000c*/ 	.word	0xfffffffe
	.align		4
        /*0010*/ 	.word	0x00000000
	.align		4
        /*0014*/ 	.word	0xfffffffd
	.align		4
        /*0018*/ 	.word	0x00000000
	.align		4
        /*001c*/ 	.word	0xfffffffc


//--------------------- .nv.constant4             --------------------------
	.section	.nv.constant4,"a",@progbits
	.align	8
	.align		8
.nv.constant4:
        /*0000*/ 	.dword	__cudart_i2opi_f


//--------------------- .text._Z15convolve_kernelPKfS0_S0_PK6float2PS1_iiiiiiiiiiiff --------------------------
	.section	.text._Z15convolve_kernelPKfS0_S0_PK6float2PS1_iiiiiiiiiiiff,"ax",@progbits
	.align	128
        .global         _Z15convolve_kernelPKfS0_S0_PK6float2PS1_iiiiiiiiiiiff
        .type           _Z15convolve_kernelPKfS0_S0_PK6float2PS1_iiiiiiiiiiiff,@function
        .size           _Z15convolve_kernelPKfS0_S0_PK6float2PS1_iiiiiiiiiiiff,(.L_x_57 - _Z15convolve_kernelPKfS0_S0_PK6float2PS1_iiiiiiiiiiiff)
        .other          _Z15convolve_kernelPKfS0_S0_PK6float2PS1_iiiiiiiiiiiff,@"STO_CUDA_ENTRY STV_DEFAULT"
_Z15convolve_kernelPKfS0_S0_PK6float2PS1_iiiiiiiiiiiff:
.text._Z15convolve_kernelPKfS0_S0_PK6float2PS1_iiiiiiiiiiiff:
[----:B------:R-:W-:Y:S08]  /*0000*/  LDC R1, c[0x0][0x37c] ;  /* 0x0000df00ff017b82 */ /* 0x000ff00000000800 */
[----:B------:R-:W0:Y:S08]  /*0010*/  S2UR UR14, SR_CTAID.X ;  /* 0x00000000000e79c3 */ /* 0x000e300000002500 */
[----:B------:R-:W0:Y:S02]  /*0020*/  LDC R2, c[0x0][0x3c8] ;  /* 0x0000f200ff027b82 */ /* 0x000e240000000800 */
[----:B0-----:R-:W-:-:S13]  /*0030*/  ISETP.LE.AND P0, PT, R2, UR14, PT ;  /* 0x0000000e02007c0c */ /* 0x001fda000bf03270 */
[----:B------:R-:W-:Y:S05]  /*0040*/  @P0 EXIT ;  /* 0x000000000000094d */ /* 0x000fea0003800000 */
[----:B------:R-:W0:Y:S01]  /*0050*/  S2R R0, SR_TID.X ;  /* 0x0000000000007919 */ /* 0x000e220000002100 */
[----:B------:R-:W1:Y:S01]  /*0060*/  LDCU UR11, c[0x0][0x3d0] ;  /* 0x00007a00ff0b77ac */ /* 0x000e620008000800 */
[----:B------:R-:W2:Y:S01]  /*0070*/  S2UR UR6, SR_CgaCtaId ;  /* 0x00000000000679c3 */ /* 0x000ea20000008800 */
[----:B------:R-:W-:Y:S01]  /*0080*/  BSSY.RECONVERGENT B0, `(.L_x_0) ;  /* 0x0000028000007945 */ /* 0x000fe20003800200 */
[----:B------:R-:W3:Y:S01]  /*0090*/  LDCU.64 UR8, c[0x0][0x3a8] ;  /* 0x00007500ff0877ac */ /* 0x000ee20008000a00 */
[----:B------:R-:W4:Y:S01]  /*00a0*/  LDCU UR7, c[0x0][0x3b4] ;  /* 0x00007680ff0777ac */ /* 0x000f220008000800 */
[----:B------:R-:W-:Y:S01]  /*00b0*/  UMOV UR4, 0x400 ;  /* 0x0000040000047882 */ /* 0x000fe20000000000 */
[----:B------:R-:W0:Y:S01]  /*00c0*/  LDCU.64 UR12, c[0x0][0x358] ;  /* 0x00006b00ff0c77ac */ /* 0x000e220008000a00 */
[----:B-1----:R-:W-:Y:S02]  /*00d0*/  UIMAD UR10, UR11, 0x9, URZ ;  /* 0x000000090b0a78a4 */ /* 0x002fe4000f8e02ff */
[----:B--2---:R-:W-:-:S04]  /*00e0*/  ULEA UR6, UR6, UR4, 0x18 ;  /* 0x0000000406067291 */ /* 0x004fc8000f8ec0ff */
[----:B---3--:R-:W-:Y:S01]  /*00f0*/  ULEA UR4, UR8, UR6, 0x2 ;  /* 0x0000000608047291 */ /* 0x008fe2000f8e10ff */
[----:B0-----:R-:W-:Y:S01]  /*0100*/  ISETP.GE.AND P0, PT, R0, UR10, PT ;  /* 0x0000000a00007c0c */ /* 0x001fe2000bf06270 */
[----:B------:R-:W-:Y:S01]  /*0110*/  ULEA UR5, UR9, UR6, 0x2 ;  /* 0x0000000609057291 */ /* 0x000fe2000f8e10ff */
[----:B------:R-:W0:Y:S01]  /*0120*/  LDCU UR8, c[0x0][0x3cc] ;  /* 0x00007980ff0877ac */ /* 0x000e220008000800 */
[----:B----4-:R-:W-:-:S10]  /*0130*/  ULEA UR7, UR7, UR6, 0x2 ;  /* 0x0000000607077291 */ /* 0x010fd4000f8e10ff */
[----:B------:R-:W-:Y:S05]  /*0140*/  @P0 BRA `(.L_x_1) ;  /* 0x00000000006c0947 */ /* 0x000fea0003800000 */
[----:B------:R-:W1:Y:S01]  /*0150*/  LDC.64 R4, c[0x0][0x398] ;  /* 0x0000e600ff047b82 */ /* 0x000e620000000a00 */
[----:B------:R-:W-:-:S07]  /*0160*/  HFMA2 R3, -RZ, RZ, 0, 0 ;  /* 0x00000000ff037431 */ /* 0x000fce00000001ff */
[----:B------:R-:W2:Y:S08]  /*0170*/  LDC.64 R6, c[0x0][0x380] ;  /* 0x0000e000ff067b82 */ /* 0x000eb00000000a00 */
[----:B------:R-:W3:Y:S02]  /*0180*/  LDC.64 R8, c[0x0][0x388] ;  /* 0x0000e200ff087b82 */ /* 0x000ee40000000a00 */
.L_x_2:
[----:B------:R-:W-:-:S04]  /*0190*/  IMAD.IADD R17, R0, 0x1, R3 ;  /* 0x0000000100117824 */ /* 0x000fc800078e0203 */
[----:B0-----:R-:W-:-:S04]  /*01a0*/  IMAD.HI R10, R17, 0x38e38e39, RZ ;  /* 0x38e38e39110a7827 */ /* 0x001fc800078e02ff */
[----:B---3--:R-:W-:Y:S01]  /*01b0*/  IMAD.WIDE R12, R17, 0x4, R8 ;  /* 0x00000004110c7825 */ /* 0x008fe200078e0208 */
[----:B------:R-:W-:-:S04]  /*01c0*/  SHF.R.S32.HI R11, RZ, 0x1, R10 ;  /* 0x00000001ff0b7819 */ /* 0x000fc8000001140a */
[----:B------:R-:W-:Y:S01]  /*01d0*/  LEA.HI R11, R10, R11, RZ, 0x1 ;  /* 0x0000000b0a0b7211 */ /* 0x000fe200078f08ff */
[----:B------:R-:W3:Y:S04]  /*01e0*/  LDG.E R12, desc[UR12][R12.64] ;  /* 0x0000000c0c0c7981 */ /* 0x000ee8000c1e1900 */
[C---:B------:R-:W-:Y:S02]  /*01f0*/  IMAD R10, R11.reuse, -0x9, R17 ;  /* 0xfffffff70b0a7824 */ /* 0x040fe400078e0211 */
[----:B------:R-:W-:-:S04]  /*0200*/  IMAD R11, R11, R2, UR14 ;  /* 0x0000000e0b0b7e24 */ /* 0x000fc8000f8e0202 */
[----:B------:R-:W-:-:S04]  /*0210*/  IMAD R15, R11, 0x9, R10 ;  /* 0x000000090b0f7824 */ /* 0x000fc800078e020a */
[----:B--2---:R-:W-:-:S04]  /*0220*/  IMAD.WIDE R10, R15, 0x4, R6 ;  /* 0x000000040f0a7825 */ /* 0x004fc800078e0206 */
[----:B-1----:R-:W-:Y:S02]  /*0230*/  IMAD.WIDE R14, R15, 0x8, R4 ;  /* 0x000000080f0e7825 */ /* 0x002fe400078e0204 */
[----:B------:R-:W2:Y:S04]  /*0240*/  LDG.E R10, desc[UR12][R10.64] ;  /* 0x0000000c0a0a7981 */ /* 0x000ea8000c1e1900 */
[----:B------:R-:W4:Y:S01]  /*0250*/  LDG.E.64 R14, desc[UR12][R14.64] ;  /* 0x0000000c0e0e7981 */ /* 0x000f22000c1e1b00 */
[C---:B------:R-:W-:Y:S02]  /*0260*/  LEA R19, R17.reuse, UR4, 0x2 ;  /* 0x0000000411137c11 */ /* 0x040fe4000f8e10ff */
[C---:B------:R-:W-:Y:S02]  /*0270*/  LEA R21, R17.reuse, UR5, 0x2 ;  /* 0x0000000511157c11 */ /* 0x040fe4000f8e10ff */
[----:B------:R-:W-:-:S02]  /*0280*/  LEA R16, R17, UR7, 0x3 ;  /* 0x0000000711107c11 */ /* 0x000fc4000f8e18ff */
[----:B0-----:R-:W-:-:S04]  /*0290*/  IADD3 R17, PT, PT, R17, UR8, RZ ;  /* 0x0000000811117c10 */ /* 0x001fc8000fffe0ff */
[----:B------:R-:W-:Y:S01]  /*02a0*/  ISETP.GE.AND P0, PT, R17, UR10, PT ;  /* 0x0000000a11007c0c */ /* 0x000fe2000bf06270 */
[----:B------:R-:W-:Y:S01]  /*02b0*/  VIADD R3, R3, UR8 ;  /* 0x0000000803037c36 */ /* 0x000fe20008000000 */
[----:B--2---:R0:W-:Y:S04]  /*02c0*/  STS [R19], R10 ;  /* 0x0000000a13007388 */ /* 0x0041e80000000800 */
[----:B---3--:R0:W-:Y:S04]  /*02d0*/  STS [R21], R12 ;  /* 0x0000000c15007388 */ /* 0x0081e80000000800 */
[----:B----4-:R0:W-:Y:S03]  /*02e0*/  STS.64 [R16], R14 ;  /* 0x0000000e10007388 */ /* 0x0101e60000000a00 */
[----:B------:R-:W-:Y:S05]  /*02f0*/  @!P0 BRA `(.L_x_2) ;  /* 0xfffffffc00a48947 */ /* 0x000fea000383ffff */
.L_x_1:
[----:B0-----:R-:W-:Y:S05]  /*0300*/  BSYNC.RECONVERGENT B0 ;  /* 0x0000000000007941 */ /* 0x001fea0003800200 */
.L_x_0:
[----:B------:R-:W0:Y:S01]  /*0310*/  LDCU UR7, c[0x0][0x3b0] ;  /* 0x00007600ff0777ac */ /* 0x000e220008000800 */
[----:B------:R-:W-:Y:S01]  /*0320*/  ISETP.GE.AND P0, PT, R0, UR11, PT ;  /* 0x0000000b00007c0c */ /* 0x000fe2000bf06270 */
[----:B------:R-:W-:Y:S01]  /*0330*/  BSSY.RECONVERGENT B2, `(.L_x_3) ;  /* 0x0000101000027945 */ /* 0x000fe20003800200 */
[----:B0-----:R-:W-:-:S11]  /*0340*/  ULEA UR7, UR7, UR6, 0x2 ;  /* 0x0000000607077291 */ /* 0x001fd6000f8e10ff */
[----:B------:R-:W-:Y:S05]  /*0350*/  @P0 BRA `(.L_x_4) ;  /* 0x0000000c00f80947 */ /* 0x000fea0003800000 */
[----:B------:R-:W0:Y:S01]  /*0360*/  LDC R3, c[0x0][0x3cc] ;  /* 0x0000f300ff037b82 */ /* 0x000e220000000800 */
[----:B------:R-:W-:Y:S01]  /*0370*/  BSSY.RECONVERGENT B1, `(.L_x_5) ;  /* 0x00000ee000017945 */ /* 0x000fe20003800200 */
[----:B0-----:R-:W0:Y:S01]  /*0380*/  I2F.U32.RP R9, R3 ;  /* 0x0000000300097306 */ /* 0x001e220000209000 */
[----:B------:R-:W-:Y:S02]  /*0390*/  IADD3 R6, PT, PT, R0, R3, RZ ;  /* 0x0000000300067210 */ /* 0x000fe40007ffe0ff */
[----:B------:R-:W-:Y:S02]  /*03a0*/  ISETP.NE.U32.AND P2, PT, R3, RZ, PT ;  /* 0x000000ff0300720c */ /* 0x000fe40003f45070 */
[C---:B------:R-:W-:Y:S02]  /*03b0*/  ISETP.GE.AND P0, PT, R6.reuse, UR11, PT ;  /* 0x0000000b06007c0c */ /* 0x040fe4000bf06270 */
[----:B------:R-:W-:Y:S01]  /*03c0*/  VIMNMX R7, PT, PT, R6, UR11, !PT ;  /* 0x0000000b06077c48 */ /* 0x000fe2000ffe0100 */
[----:B0-----:R-:W0:Y:S02]  /*03d0*/  MUFU.RCP R9, R9 ;  /* 0x0000000900097308 */ /* 0x001e240000001000 */
[----:B0-----:R-:W-:-:S06]  /*03e0*/  IADD3 R4, PT, PT, R9, 0xffffffe, RZ ;  /* 0x0ffffffe09047810 */ /* 0x001fcc0007ffe0ff */
[----:B------:R0:W1:Y:S02]  /*03f0*/  F2I.FTZ.U32.TRUNC.NTZ R5, R4 ;  /* 0x0000000400057305 */ /* 0x000064000021f000 */
[----:B0-----:R-:W-:Y:S02]  /*0400*/  IMAD.MOV.U32 R4, RZ, RZ, RZ ;  /* 0x000000ffff047224 */ /* 0x001fe400078e00ff */
[----:B-1----:R-:W-:-:S04]  /*0410*/  IMAD.MOV R8, RZ, RZ, -R5 ;  /* 0x000000ffff087224 */ /* 0x002fc800078e0a05 */
[----:B------:R-:W-:Y:S01]  /*0420*/  IMAD R11, R8, R3, RZ ;  /* 0x00000003080b7224 */ /* 0x000fe200078e02ff */
[----:B------:R-:W-:-:S03]  /*0430*/  SEL R8, RZ, 0x1, P0 ;  /* 0x00000001ff087807 */ /* 0x000fc60000000000 */
[----:B------:R-:W-:Y:S01]  /*0440*/  IMAD.HI.U32 R5, R5, R11, R4 ;  /* 0x0000000b05057227 */ /* 0x000fe200078e0004 */
[----:B------:R-:W-:-:S05]  /*0450*/  IADD3 R6, PT, PT, R7, -R6, -R8 ;  /* 0x8000000607067210 */ /* 0x000fca0007ffe808 */
[----:B------:R-:W-:-:S05]  /*0460*/  IMAD.HI.U32 R5, R5, R6, RZ ;  /* 0x0000000605057227 */ /* 0x000fca00078e00ff */
[----:B------:R-:W-:-:S05]  /*0470*/  IADD3 R4, PT, PT, -R5, RZ, RZ ;  /* 0x000000ff05047210 */ /* 0x000fca0007ffe1ff */
[----:B------:R-:W-:-:S05]  /*0480*/  IMAD R6, R3, R4, R6 ;  /* 0x0000000403067224 */ /* 0x000fca00078e0206 */
[----:B------:R-:W-:-:S13]  /*0490*/  ISETP.GE.U32.AND P0, PT, R6, R3, PT ;  /* 0x000000030600720c */ /* 0x000fda0003f06070 */
[----:B------:R-:W-:Y:S01]  /*04a0*/  @P0 IMAD.IADD R6, R6, 0x1, -R3 ;  /* 0x0000000106060824 */ /* 0x000fe200078e0a03 */
[----:B------:R-:W-:-:S04]  /*04b0*/  @P0 IADD3 R5, PT, PT, R5, 0x1, RZ ;  /* 0x0000000105050810 */ /* 0x000fc80007ffe0ff */
[----:B------:R-:W-:-:S13]  /*04c0*/  ISETP.GE.U32.AND P1, PT, R6, R3, PT ;  /* 0x000000030600720c */ /* 0x000fda0003f26070 */
[----:B------:R-:W-:Y:S01]  /*04d0*/  @P1 VIADD R5, R5, 0x1 ;  /* 0x0000000105051836 */ /* 0x000fe20000000000 */
[----:B------:R-:W-:-:S04]  /*04e0*/  @!P2 LOP3.LUT R5, RZ, R3, RZ, 0x33, !PT ;  /* 0x00000003ff05a212 */ /* 0x000fc800078e33ff */
[----:B------:R-:W-:Y:S02]  /*04f0*/  IADD3 R5, PT, PT, R8, R5, RZ ;  /* 0x0000000508057210 */ /* 0x000fe40007ffe0ff */
[----:B------:R-:W-:Y:S02]  /*0500*/  MOV R8, RZ ;  /* 0x000000ff00087202 */ /* 0x000fe40000000f00 */
[C---:B------:R-:W-:Y:S01]  /*0510*/  ISETP.GE.U32.AND P0, PT, R5.reuse, 0x3, PT ;  /* 0x000000030500780c */ /* 0x040fe20003f06070 */
[----:B------:R-:W-:-:S05]  /*0520*/  VIADD R6, R5, 0x1 ;  /* 0x0000000105067836 */ /* 0x000fca0000000000 */
[----:B------:R-:W-:-:S07]  /*0530*/  LOP3.LUT R5, R6, 0x3, RZ, 0xc0, !PT ;  /* 0x0000000306057812 */ /* 0x000fce00078ec0ff */
[----:B------:R-:W-:Y:S05]  /*0540*/  @!P0 BRA `(.L_x_6) ;  /* 0x0000000c00408947 */ /* 0x000fea0003800000 */
[----:B------:R-:W0:Y:S01]  /*0550*/  LDC.64 R12, c[0x0][0x390] ;  /* 0x0000e400ff0c7b82 */ /* 0x000e220000000a00 */
[----:B------:R-:W-:Y:S01]  /*0560*/  LOP3.LUT R6, R6, 0xfffffffc, RZ, 0xc0, !PT ;  /* 0xfffffffc06067812 */ /* 0x000fe200078ec0ff */
[----:B------:R-:W-:Y:S01]  /*0570*/  BSSY.RELIABLE B0, `(.L_x_7) ;  /* 0x00000b1000007945 */ /* 0x000fe20003800100 */
[----:B------:R-:W-:Y:S02]  /*0580*/  CS2R R8, SRZ ;  /* 0x0000000000087805 */ /* 0x000fe4000001ff00 */
[----:B------:R-:W-:-:S13]  /*0590*/  ISETP.GT.AND P0, PT, R6, RZ, PT ;  /* 0x000000ff0600720c */ /* 0x000fda0003f04270 */
[----:B------:R-:W-:Y:S05]  /*05a0*/  @!P0 BRA `(.L_x_8) ;  /* 0x0000000800b48947 */ /* 0x000fea0003800000 */
[----:B------:R-:W-:Y:S01]  /*05b0*/  IMAD.IADD R4, R6, 0x1, -R9 ;  /* 0x0000000106047824 */ /* 0x000fe200078e0a09 */
[----:B------:R-:W-:Y:S01]  /*05c0*/  BSSY.RECONVERGENT B3, `(.L_x_9) ;  /* 0x000006e000037945 */ /* 0x000fe20003800200 */
[----:B------:R-:W-:-:S03]  /*05d0*/  PLOP3.LUT P0, PT, PT, PT, PT, 0x80, 0x8 ;  /* 0x000000000008781c */ /* 0x000fc60003f0f070 */
[----:B------:R-:W-:-:S13]  /*05e0*/  ISETP.GT.AND P1, PT, R4, 0xc, PT ;  /* 0x0000000c0400780c */ /* 0x000fda0003f24270 */
[----:B------:R-:W-:Y:S05]  /*05f0*/  @!P1 BRA `(.L_x_10) ;  /* 0x0000000400a89947 */ /* 0x000fea0003800000 */
[----:B------:R-:W1:Y:S01]  /*0600*/  LDC.64 R14, c[0x0][0x390] ;  /* 0x0000e400ff0e7b82 */ /* 0x000e620000000a00 */
[----:B------:R-:W-:Y:S02]  /*0610*/  PLOP3.LUT P0, PT, PT, PT, PT, 0x8, 0x80 ;  /* 0x000000000080781c */ /* 0x000fe40003f0e170 */
[----:B------:R-:W-:-:S11]  /*0620*/  IADD3 R4, PT, PT, R6, -0xc, RZ ;  /* 0xfffffff406047810 */ /* 0x000fd60007ffe0ff */
.L_x_11:
[----:B----4-:R-:W-:-:S04]  /*0630*/  IMAD.IADD R11, R0, 0x1, R8 ;  /* 0x00000001000b7824 */ /* 0x010fc800078e0208 */
[C---:B------:R-:W-:Y:S01]  /*0640*/  IMAD R17, R11.reuse, R2, UR14 ;  /* 0x0000000e0b117e24 */ /* 0x040fe2000f8e0202 */
[----:B------:R-:W-:-:S03]  /*0650*/  IADD3 R7, PT, PT, R11, R3, RZ ;  /* 0x000000030b077210 */ /* 0x000fc60007ffe0ff */
[----:B-1----:R-:W-:-:S04]  /*0660*/  IMAD.WIDE R16, R17, 0x4, R14 ;  /* 0x0000000411107825 */ /* 0x002fc800078e020e */
[C---:B------:R-:W-:Y:S01]  /*0670*/  IMAD.IADD R20, R7.reuse, 0x1, R3 ;  /* 0x0000000107147824 */ /* 0x040fe200078e0203 */
[----:B------:R1:W2:Y:S01]  /*0680*/  LDG.E R10, desc[UR12][R16.64] ;  /* 0x0000000c100a7981 */ /* 0x0002a2000c1e1900 */
[-C--:B------:R-:W-:Y:S02]  /*0690*/  IMAD R19, R7, R2.reuse, UR14 ;  /* 0x0000000e07137e24 */ /* 0x080fe4000f8e0202 */
[----:B------:R-:W-:Y:S02]  /*06a0*/  IMAD R27, R20, R2, UR14 ;  /* 0x0000000e141b7e24 */ /* 0x000fe4000f8e0202 */
[----:B------:R-:W-:Y:S01]  /*06b0*/  IMAD.WIDE R18, R19, 0x4, R14 ;  /* 0x0000000413127825 */ /* 0x000fe200078e020e */
[----:B------:R-:W-:-:S03]  /*06c0*/  LEA R7, R3, R8, 0x2 ;  /* 0x0000000803077211 */ /* 0x000fc600078e10ff */
[----:B------:R-:W-:Y:S01]  /*06d0*/  IMAD.WIDE R26, R27, 0x4, R14 ;  /* 0x000000041b1a7825 */ /* 0x000fe200078e020e */
[----:B------:R3:W4:Y:S03]  /*06e0*/  LDG.E R25, desc[UR12][R18.64] ;  /* 0x0000000c12197981 */ /* 0x000726000c1e1900 */
[----:B------:R-:W-:Y:S01]  /*06f0*/  IMAD.IADD R21, R20, 0x1, R3 ;  /* 0x0000000114157824 */ /* 0x000fe200078e0203 */
[----:B------:R-:W5:Y:S01]  /*0700*/  LDG.E R29, desc[UR12][R26.64] ;  /* 0x0000000c1a1d7981 */ /* 0x000f62000c1e1900 */
[----:B------:R-:W-:Y:S02]  /*0710*/  IADD3 R24, PT, PT, R0, R7, RZ ;  /* 0x0000000700187210 */ /* 0x000fe40007ffe0ff */
[----:B------:R-:W-:-:S03]  /*0720*/  IMAD R21, R21, R2, UR14 ;  /* 0x0000000e15157e24 */ /* 0x000fc6000f8e0202 */
[----:B------:R-:W-:Y:S02]  /*0730*/  IMAD.IADD R28, R24, 0x1, R3 ;  /* 0x00000001181c7824 */ /* 0x000fe400078e0203 */
[----:B------:R-:W-:-:S04]  /*0740*/  IMAD.WIDE R20, R21, 0x4, R14 ;  /* 0x0000000415147825 */ /* 0x000fc800078e020e */
[-C--:B-1----:R-:W-:Y:S01]  /*0750*/  IMAD R17, R24, R2.reuse, UR14 ;  /* 0x0000000e18117e24 */ /* 0x082fe2000f8e0202 */
[----:B------:R-:W5:Y:S01]  /*0760*/  LDG.E R8, desc[UR12][R20.64] ;  /* 0x0000000c14087981 */ /* 0x000f62000c1e1900 */
[----:B------:R-:W-:Y:S02]  /*0770*/  IMAD R23, R28, R2, UR14 ;  /* 0x0000000e1c177e24 */ /* 0x000fe4000f8e0202 */
[----:B---3--:R-:W-:-:S04]  /*0780*/  IMAD.WIDE R18, R17, 0x4, R14 ;  /* 0x0000000411127825 */ /* 0x008fc800078e020e */
[----:B------:R-:W-:Y:S01]  /*0790*/  IMAD.WIDE R16, R23, 0x4, R14 ;  /* 0x0000000417107825 */ /* 0x000fe200078e020e */
[----:B------:R-:W3:Y:S04]  /*07a0*/  LDG.E R22, desc[UR12][R18.64] ;  /* 0x0000000c12167981 */ /* 0x000ee8000c1e1900 */
[----:B------:R1:W3:Y:S01]  /*07b0*/  LDG.E R23, desc[UR12][R16.64] ;  /* 0x0000000c10177981 */ /* 0x0002e2000c1e1900 */
[----:B------:R-:W-:Y:S02]  /*07c0*/  LEA R7, R3, R7, 0x2 ;  /* 0x0000000703077211 */ /* 0x000fe400078e10ff */
[----:B-1----:R-:W-:-:S03]  /*07d0*/  LEA R16, R11, UR7, 0x2 ;  /* 0x000000070b107c11 */ /* 0x002fc6000f8e10ff */
[----:B------:R-:W-:-:S05]  /*07e0*/  IMAD.IADD R11, R0, 0x1, R7 ;  /* 0x00000001000b7824 */ /* 0x000fca00078e0207 */
[C---:B------:R-:W-:Y:S01]  /*07f0*/  IADD3 R26, PT, PT, R11.reuse, R3, RZ ;  /* 0x000000030b1a7210 */ /* 0x040fe20007ffe0ff */
[----:B------:R-:W-:Y:S01]  /*0800*/  IMAD R21, R11, R2, UR14 ;  /* 0x0000000e0b157e24 */ /* 0x000fe2000f8e0202 */
[----:B------:R-:W-:-:S03]  /*0810*/  LEA R27, R3, R16, 0x2 ;  /* 0x00000010031b7211 */ /* 0x000fc600078e10ff */
[----:B------:R-:W-:Y:S02]  /*0820*/  IMAD R17, R26, R2, UR14 ;  /* 0x0000000e1a117e24 */ /* 0x000fe4000f8e0202 */
[----:B------:R-:W-:Y:S01]  /*0830*/  IMAD.WIDE R20, R21, 0x4, R14 ;  /* 0x0000000415147825 */ /* 0x000fe200078e020e */
[----:B------:R-:W-:-:S03]  /*0840*/  LEA R7, R3, R7, 0x2 ;  /* 0x0000000703077211 */ /* 0x000fc600078e10ff */
[----:B------:R-:W-:-:S04]  /*0850*/  IMAD.IADD R28, R28, 0x1, R3 ;  /* 0x000000011c1c7824 */ /* 0x000fc800078e0203 */
[----:B------:R-:W-:-:S04]  /*0860*/  IMAD R19, R28, R2, UR14 ;  /* 0x0000000e1c137e24 */ /* 0x000fc8000f8e0202 */
[----:B------:R-:W-:-:S04]  /*0870*/  IMAD.WIDE R18, R19, 0x4, R14 ;  /* 0x0000000413127825 */ /* 0x000fc800078e020e */
[----:B------:R-:W-:Y:S01]  /*0880*/  IMAD.IADD R28, R28, 0x1, R3 ;  /* 0x000000011c1c7824 */ /* 0x000fe200078e0203 */
[----:B--2---:R1:W-:Y:S02]  /*0890*/  STS [R16], R10 ;  /* 0x0000000a10007388 */ /* 0x0043e40000000800 */
[----:B-1----:R-:W-:Y:S02]  /*08a0*/  IMAD R10, R3, 0x4, R27 ;  /* 0x00000004030a7824 */ /* 0x002fe400078e021b */
[----:B------:R-:W-:Y:S01]  /*08b0*/  IMAD.WIDE R16, R17, 0x4, R14 ;  /* 0x0000000411107825 */ /* 0x000fe200078e020e */
[----:B----4-:R1:W-:Y:S04]  /*08c0*/  STS [R27], R25 ;  /* 0x000000191b007388 */ /* 0x0103e80000000800 */
[----:B-----5:R2:W-:Y:S04]  /*08d0*/  STS [R10], R29 ;  /* 0x0000001d0a007388 */ /* 0x0205e80000000800 */
[----:B-1----:R1:W4:Y:S04]  /*08e0*/  LDG.E R27, desc[UR12][R20.64] ;  /* 0x0000000c141b7981 */ /* 0x002328000c1e1900 */
[----:B------:R-:W5:Y:S01]  /*08f0*/  LDG.E R25, desc[UR12][R18.64] ;  /* 0x0000000c12197981 */ /* 0x000f62000c1e1900 */
[----:B-1----:R-:W-:-:S03]  /*0900*/  IMAD R21, R3, 0x4, R10 ;  /* 0x0000000403157824 */ /* 0x002fc600078e020a */
[----:B--2---:R1:W2:Y:S02]  /*0910*/  LDG.E R10, desc[UR12][R16.64] ;  /* 0x0000000c100a7981 */ /* 0x0042a4000c1e1900 */
[----:B-1----:R-:W-:Y:S02]  /*0920*/  LEA R17, R24, UR7, 0x2 ;  /* 0x0000000718117c11 */ /* 0x002fe4000f8e10ff */
[----:B------:R-:W-:Y:S01]  /*0930*/  IADD3 R24, PT, PT, R0, R7, RZ ;  /* 0x0000000700187210 */ /* 0x000fe20007ffe0ff */
[----:B------:R1:W-:Y:S04]  /*0940*/  STS [R21], R8 ;  /* 0x0000000815007388 */ /* 0x0003e80000000800 */
[C---:B------:R-:W-:Y:S01]  /*0950*/  IMAD R20, R24.reuse, R2, UR14 ;  /* 0x0000000e18147e24 */ /* 0x040fe2000f8e0202 */
[----:B------:R-:W-:Y:S01]  /*0960*/  IADD3 R18, PT, PT, R24, R3, RZ ;  /* 0x0000000318127210 */ /* 0x000fe20007ffe0ff */
[----:B------:R-:W-:-:S02]  /*0970*/  IMAD.IADD R16, R26, 0x1, R3 ;  /* 0x000000011a107824 */ /* 0x000fc400078e0203 */
[----:B-1----:R-:W-:Y:S01]  /*0980*/  IMAD.WIDE R20, R20, 0x4, R14 ;  /* 0x0000000414147825 */ /* 0x002fe200078e020e */
[----:B------:R-:W-:Y:S01]  /*0990*/  LEA R8, R3, R17, 0x2 ;  /* 0x0000001103087211 */ /* 0x000fe200078e10ff */
[----:B---3--:R-:W-:Y:S02]  /*09a0*/  STS [R17], R22 ;  /* 0x0000001611007388 */ /* 0x008fe40000000800 */
[-C--:B------:R-:W-:Y:S02]  /*09b0*/  IMAD R19, R16, R2.reuse, UR14 ;  /* 0x0000000e10137e24 */ /* 0x080fe4000f8e0202 */
[----:B------:R1:W3:Y:S01]  /*09c0*/  LDG.E R26, desc[UR12][R20.64] ;  /* 0x0000000c141a7981 */ /* 0x0002e2000c1e1900 */
[----:B------:R-:W-:-:S03]  /*09d0*/  IMAD R29, R28, R2, UR14 ;  /* 0x0000000e1c1d7e24 */ /* 0x000fc6000f8e0202 */
[----:B------:R0:W-:Y:S01]  /*09e0*/  STS [R8], R23 ;  /* 0x0000001708007388 */ /* 0x0001e20000000800 */
[----:B------:R-:W-:-:S04]  /*09f0*/  IMAD.WIDE R28, R29, 0x4, R14 ;  /* 0x000000041d1c7825 */ /* 0x000fc800078e020e */
[C---:B-1----:R-:W-:Y:S01]  /*0a00*/  IMAD R21, R18.reuse, R2, UR14 ;  /* 0x0000000e12157e24 */ /* 0x042fe2000f8e0202 */
[----:B------:R-:W-:Y:S01]  /*0a10*/  IADD3 R20, PT, PT, R18, R3, RZ ;  /* 0x0000000312147210 */ /* 0x000fe20007ffe0ff */
[----:B------:R-:W4:Y:S01]  /*0a20*/  LDG.E R28, desc[UR12][R28.64] ;  /* 0x0000000c1c1c7981 */ /* 0x000f22000c1e1900 */
[----:B0-----:R-:W-:-:S04]  /*0a30*/  IMAD.WIDE R22, R19, 0x4, R14 ;  /* 0x0000000413167825 */ /* 0x001fc800078e020e */
[----:B------:R-:W-:Y:S02]  /*0a40*/  IMAD.IADD R19, R16, 0x1, R3 ;  /* 0x0000000110137824 */ /* 0x000fe400078e0203 */
[--C-:B------:R-:W-:Y:S01]  /*0a50*/  IMAD.WIDE R16, R21, 0x4, R14.reuse ;  /* 0x0000000415107825 */ /* 0x100fe200078e020e */
[----:B------:R-:W3:Y:S03]  /*0a60*/  LDG.E R29, desc[UR12][R22.64] ;  /* 0x0000000c161d7981 */ /* 0x000ee6000c1e1900 */
[-C--:B------:R-:W-:Y:S02]  /*0a70*/  IMAD R19, R19, R2.reuse, UR14 ;  /* 0x0000000e13137e24 */ /* 0x080fe4000f8e0202 */
[----:B------:R0:W3:Y:S01]  /*0a80*/  LDG.E R16, desc[UR12][R16.64] ;  /* 0x0000000c10107981 */ /* 0x0000e2000c1e1900 */
[----:B------:R-:W-:Y:S02]  /*0a90*/  IMAD R21, R20, R2, UR14 ;  /* 0x0000000e14157e24 */ /* 0x000fe4000f8e0202 */
[----:B------:R-:W-:-:S06]  /*0aa0*/  IMAD.WIDE R18, R19, 0x4, R14 ;  /* 0x0000000413127825 */ /* 0x000fcc00078e020e */
[----:B------:R1:W3:Y:S01]  /*0ab0*/  LDG.E R18, desc[UR12][R18.64] ;  /* 0x0000000c12127981 */ /* 0x0002e2000c1e1900 */
[----:B0-----:R-:W-:-:S04]  /*0ac0*/  IMAD.IADD R17, R20, 0x1, R3 ;  /* 0x0000000114117824 */ /* 0x001fc800078e0203 */
[----:B------:R-:W-:Y:S02]  /*0ad0*/  IMAD R17, R17, R2, UR14 ;  /* 0x0000000e11117e24 */ /* 0x000fe4000f8e0202 */
[----:B------:R-:W-:-:S04]  /*0ae0*/  IMAD.WIDE R20, R21, 0x4, R14 ;  /* 0x0000000415147825 */ /* 0x000fc800078e020e */
[----:B------:R-:W-:Y:S02]  /*0af0*/  IMAD.WIDE R22, R17, 0x4, R14 ;  /* 0x0000000411167825 */ /* 0x000fe400078e020e */
[----:B------:R-:W3:Y:S04]  /*0b00*/  LDG.E R20, desc[UR12][R20.64] ;  /* 0x0000000c14147981 */ /* 0x000ee8000c1e1900 */
[----:B------:R0:W3:Y:S01]  /*0b10*/  LDG.E R22, desc[UR12][R22.64] ;  /* 0x0000000c16167981 */ /* 0x0000e2000c1e1900 */
[----:B------:R-:W-:Y:S02]  /*0b20*/  LEA R8, R3, R8, 0x2 ;  /* 0x0000000803087211 */ /* 0x000fe400078e10ff */
[----:B-1----:R-:W-:Y:S02]  /*0b30*/  LEA R19, R11, UR7, 0x2 ;  /* 0x000000070b137c11 */ /* 0x002fe4000f8e10ff */
[----:B------:R-:W-:Y:S01]  /*0b40*/  LEA R24, R24, UR7, 0x2 ;  /* 0x0000000718187c11 */ /* 0x000fe2000f8e10ff */
[C---:B------:R-:W-:Y:S01]  /*0b50*/  IMAD R17, R3.reuse, 0x4, R8 ;  /* 0x0000000403117824 */ /* 0x040fe200078e0208 */
[----:B------:R-:W-:-:S02]  /*0b60*/  LEA R11, R3, R19, 0x2 ;  /* 0x00000013030b7211 */ /* 0x000fc400078e10ff */
[----:B0-----:R-:W-:Y:S02]  /*0b70*/  LEA R23, R3, R24, 0x2 ;  /* 0x0000001803177211 */ /* 0x001fe400078e10ff */
[----:B------:R-:W-:-:S04]  /*0b80*/  IADD3 R9, PT, PT, R9, 0x10, RZ ;  /* 0x0000001009097810 */ /* 0x000fc80007ffe0ff */
[----:B------:R-:W-:Y:S01]  /*0b90*/  ISETP.GE.AND P1, PT, R9, R4, PT ;  /* 0x000000040900720c */ /* 0x000fe20003f26270 */
[----:B-----5:R0:W-:Y:S02]  /*0ba0*/  STS [R8], R25 ;  /* 0x0000001908007388 */ /* 0x0201e40000000800 */
[C---:B0-----:R-:W-:Y:S02]  /*0bb0*/  IMAD R8, R3.reuse, 0x4, R7 ;  /* 0x0000000403087824 */ /* 0x041fe400078e0207 */
[----:B----4-:R0:W-:Y:S04]  /*0bc0*/  STS [R17], R28 ;  /* 0x0000001c11007388 */ /* 0x0101e80000000800 */
[----:B------:R4:W-:Y:S01]  /*0bd0*/  STS [R19], R27 ;  /* 0x0000001b13007388 */ /* 0x0009e20000000800 */
[C---:B0-----:R-:W-:Y:S01]  /*0be0*/  IMAD R28, R3.reuse, 0x4, R11 ;  /* 0x00000004031c7824 */ /* 0x041fe200078e020b */
[----:B------:R-:W-:-:S03]  /*0bf0*/  LEA R17, R3, R23, 0x2 ;  /* 0x0000001703117211 */ /* 0x000fc600078e10ff */
[C---:B------:R-:W-:Y:S01]  /*0c00*/  IMAD R21, R3.reuse, 0x4, R28 ;  /* 0x0000000403157824 */ /* 0x040fe200078e021c */
[----:B--2---:R4:W-:Y:S01]  /*0c10*/  STS [R11], R10 ;  /* 0x0000000a0b007388 */ /* 0x0049e20000000800 */
[----:B------:R-:W-:-:S03]  /*0c20*/  IMAD R25, R3, 0x4, R17 ;  /* 0x0000000403197824 */ /* 0x000fc600078e0211 */
[----:B---3--:R4:W-:Y:S04]  /*0c30*/  STS [R28], R29 ;  /* 0x0000001d1c007388 */ /* 0x0089e80000000800 */
[----:B------:R4:W-:Y:S04]  /*0c40*/  STS [R21], R18 ;  /* 0x0000001215007388 */ /* 0x0009e80000000800 */
[----:B------:R4:W-:Y:S04]  /*0c50*/  STS [R24], R26 ;  /* 0x0000001a18007388 */ /* 0x0009e80000000800 */
[----:B------:R4:W-:Y:S04]  /*0c60*/  STS [R23], R16 ;  /* 0x0000001017007388 */ /* 0x0009e80000000800 */
[----:B------:R4:W-:Y:S04]  /*0c70*/  STS [R17], R20 ;  /* 0x0000001411007388 */ /* 0x0009e80000000800 */
[----:B------:R4:W-:Y:S01]  /*0c80*/  STS [R25], R22 ;  /* 0x0000001619007388 */ /* 0x0009e20000000800 */
[----:B------:R-:W-:Y:S05]  /*0c90*/  @!P1 BRA `(.L_x_11) ;  /* 0xfffffff800649947 */ /* 0x000fea000383ffff */
.L_x_10:
[----:B------:R-:W-:Y:S05]  /*0ca0*/  BSYNC.RECONVERGENT B3 ;  /* 0x0000000000037941 */ /* 0x000fea0003800200 */
.L_x_9:
[----:B------:R-:W-:Y:S01]  /*0cb0*/  IADD3 R4, PT, PT, R6, -R9, RZ ;  /* 0x8000000906047210 */ /* 0x000fe20007ffe0ff */
[----:B------:R-:W-:Y:S03]  /*0cc0*/  BSSY.RECONVERGENT B3, `(.L_x_12) ;  /* 0x0000038000037945 */ /* 0x000fe60003800200 */
[----:B------:R-:W-:-:S13]  /*0cd0*/  ISETP.GT.AND P1, PT, R4, 0x4, PT ;  /* 0x000000040400780c */ /* 0x000fda0003f24270 */
[----:B------:R-:W-:Y:S05]  /*0ce0*/  @!P1 BRA `(.L_x_13) ;  /* 0x0000000000d49947 */ /* 0x000fea0003800000 */
[----:B----4-:R-:W1:Y:S01]  /*0cf0*/  LDC.64 R20, c[0x0][0x390] ;  /* 0x0000e400ff147b82 */ /* 0x010e620000000a00 */
[----:B------:R-:W-:Y:S02]  /*0d00*/  IMAD.IADD R7, R8, 0x1, R0 ;  /* 0x0000000108077824 */ /* 0x000fe400078e0200 */
[----:B------:R-:W-:Y:S02]  /*0d10*/  IMAD R4, R3, 0x4, R8 ;  /* 0x0000000403047824 */ /* 0x000fe400078e0208 */
[C---:B------:R-:W-:Y:S01]  /*0d20*/  IMAD R25, R7.reuse, R2, UR14 ;  /* 0x0000000e07197e24 */ /* 0x040fe2000f8e0202 */
[----:B------:R-:W-:Y:S01]  /*0d30*/  IADD3 R10, PT, PT, R7, R3, RZ ;  /* 0x00000003070a7210 */ /* 0x000fe20007ffe0ff */
[----:B------:R-:W-:-:S03]  /*0d40*/  IMAD.IADD R8, R0, 0x1, R4 ;  /* 0x0000000100087824 */ /* 0x000fc600078e0204 */
[CC--:B------:R-:W-:Y:S01]  /*0d50*/  IADD3 R11, PT, PT, R10.reuse, R3.reuse, RZ ;  /* 0x000000030a0b7210 */ /* 0x0c0fe20007ffe0ff */
[----:B------:R-:W-:Y:S01]  /*0d60*/  IMAD R19, R10, R2, UR14 ;  /* 0x0000000e0a137e24 */ /* 0x000fe2000f8e0202 */
[----:B------:R-:W-:-:S03]  /*0d70*/  IADD3 R10, PT, PT, R8, R3, RZ ;  /* 0x00000003080a7210 */ /* 0x000fc60007ffe0ff */
[CC--:B------:R-:W-:Y:S01]  /*0d80*/  IMAD R23, R11.reuse, R2.reuse, UR14 ;  /* 0x0000000e0b177e24 */ /* 0x0c0fe2000f8e0202 */
[----:B------:R-:W-:Y:S01]  /*0d90*/  IADD3 R11, PT, PT, R11, R3, RZ ;  /* 0x000000030b0b7210 */ /* 0x000fe20007ffe0ff */
[--C-:B------:R-:W-:Y:S02]  /*0da0*/  IMAD.IADD R14, R10, 0x1, R3.reuse ;  /* 0x000000010a0e7824 */ /* 0x100fe400078e0203 */
[-C--:B------:R-:W-:Y:S02]  /*0db0*/  IMAD R15, R8, R2.reuse, UR14 ;  /* 0x0000000e080f7e24 */ /* 0x080fe4000f8e0202 */
[----:B------:R-:W-:Y:S02]  /*0dc0*/  IMAD.IADD R29, R14, 0x1, R3 ;  /* 0x000000010e1d7824 */ /* 0x000fe400078e0203 */
[----:B------:R-:W-:Y:S02]  /*0dd0*/  IMAD R11, R11, R2, UR14 ;  /* 0x0000000e0b0b7e24 */ /* 0x000fe4000f8e0202 */
[----:B-1----:R-:W-:-:S04]  /*0de0*/  IMAD.WIDE R24, R25, 0x4, R20 ;  /* 0x0000000419187825 */ /* 0x002fc800078e0214 */
[--C-:B------:R-:W-:Y:S02]  /*0df0*/  IMAD.WIDE R18, R19, 0x4, R20.reuse ;  /* 0x0000000413127825 */ /* 0x100fe400078e0214 */
[----:B------:R-:W2:Y:S02]  /*0e00*/  LDG.E R24, desc[UR12][R24.64] ;  /* 0x0000000c18187981 */ /* 0x000ea4000c1e1900 */
[-C--:B------:R-:W-:Y:S02]  /*0e10*/  IMAD R17, R10, R2.reuse, UR14 ;  /* 0x0000000e0a117e24 */ /* 0x080fe4000f8e0202 */
[----:B------:R-:W-:Y:S01]  /*0e20*/  IMAD.WIDE R22, R23, 0x4, R20 ;  /* 0x0000000417167825 */ /* 0x000fe200078e0214 */
[----:B------:R1:W3:Y:S03]  /*0e30*/  LDG.E R26, desc[UR12][R18.64] ;  /* 0x0000000c121a7981 */ /* 0x0002e6000c1e1900 */
[----:B------:R-:W-:-:S02]  /*0e40*/  IMAD R27, R14, R2, UR14 ;  /* 0x0000000e0e1b7e24 */ /* 0x000fc4000f8e0202 */
[----:B------:R-:W-:Y:S01]  /*0e50*/  IMAD R29, R29, R2, UR14 ;  /* 0x0000000e1d1d7e24 */ /* 0x000fe2000f8e0202 */
[----:B------:R4:W5:Y:S01]  /*0e60*/  LDG.E R22, desc[UR12][R22.64] ;  /* 0x0000000c16167981 */ /* 0x000962000c1e1900 */
[----:B------:R-:W-:-:S04]  /*0e70*/  IMAD.WIDE R10, R11, 0x4, R20 ;  /* 0x000000040b0a7825 */ /* 0x000fc800078e0214 */
[--C-:B------:R-:W-:Y:S02]  /*0e80*/  IMAD.WIDE R14, R15, 0x4, R20.reuse ;  /* 0x000000040f0e7825 */ /* 0x100fe400078e0214 */
[----:B------:R-:W5:Y:S02]  /*0e90*/  LDG.E R10, desc[UR12][R10.64] ;  /* 0x0000000c0a0a7981 */ /* 0x000f64000c1e1900 */
[--C-:B------:R-:W-:Y:S02]  /*0ea0*/  IMAD.WIDE R16, R17, 0x4, R20.reuse ;  /* 0x0000000411107825 */ /* 0x100fe400078e0214 */
[----:B------:R0:W5:Y:S02]  /*0eb0*/  LDG.E R14, desc[UR12][R14.64] ;  /* 0x0000000c0e0e7981 */ /* 0x000164000c1e1900 */
[--C-:B-1----:R-:W-:Y:S02]  /*0ec0*/  IMAD.WIDE R18, R27, 0x4, R20.reuse ;  /* 0x000000041b127825 */ /* 0x102fe400078e0214 */
[----:B------:R1:W5:Y:S02]  /*0ed0*/  LDG.E R16, desc[UR12][R16.64] ;  /* 0x0000000c10107981 */ /* 0x000364000c1e1900 */
[----:B------:R-:W-:-:S02]  /*0ee0*/  IMAD.WIDE R20, R29, 0x4, R20 ;  /* 0x000000041d147825 */ /* 0x000fc400078e0214 */
[----:B------:R-:W5:Y:S04]  /*0ef0*/  LDG.E R18, desc[UR12][R18.64] ;  /* 0x0000000c12127981 */ /* 0x000f68000c1e1900 */
[----:B------:R-:W5:Y:S01]  /*0f00*/  LDG.E R20, desc[UR12][R20.64] ;  /* 0x0000000c14147981 */ /* 0x000f62000c1e1900 */
[----:B------:R-:W-:Y:S02]  /*0f10*/  LEA R7, R7, UR7, 0x2 ;  /* 0x0000000707077c11 */ /* 0x000fe4000f8e10ff */
[----:B------:R-:W-:Y:S02]  /*0f20*/  LEA R27, R8, UR7, 0x2 ;  /* 0x00000007081b7c11 */ /* 0x000fe4000f8e10ff */
[C---:B----4-:R-:W-:Y:S02]  /*0f30*/  LEA R23, R3.reuse, R7, 0x2 ;  /* 0x0000000703177211 */ /* 0x050fe400078e10ff */
[----:B------:R-:W-:-:S03]  /*0f40*/  LEA R28, R3, R27, 0x2 ;  /* 0x0000001b031c7211 */ /* 0x000fc600078e10ff */
[C---:B------:R-:W-:Y:S01]  /*0f50*/  IMAD R25, R3.reuse, 0x4, R23 ;  /* 0x0000000403197824 */ /* 0x040fe200078e0217 */
[----:B0-----:R-:W-:-:S03]  /*0f60*/  LEA R15, R3, R28, 0x2 ;  /* 0x0000001c030f7211 */ /* 0x001fc600078e10ff */
[C---:B------:R-:W-:Y:S02]  /*0f70*/  IMAD R11, R3.reuse, 0x4, R25 ;  /* 0x00000004030b7824 */ /* 0x040fe400078e0219 */
[C---:B-1----:R-:W-:Y:S01]  /*0f80*/  IMAD R17, R3.reuse, 0x4, R15 ;  /* 0x0000000403117824 */ /* 0x042fe200078e020f */
[----:B------:R-:W-:Y:S01]  /*0f90*/  PLOP3.LUT P0, PT, PT, PT, PT, 0x8, 0x80 ;  /* 0x000000000080781c */ /* 0x000fe20003f0e170 */
[----:B------:R-:W-:Y:S01]  /*0fa0*/  IMAD R8, R3, 0x4, R4 ;  /* 0x0000000403087824 */ /* 0x000fe200078e0204 */
[----:B------:R-:W-:Y:S01]  /*0fb0*/  IADD3 R9, PT, PT, R9, 0x8, RZ ;  /* 0x0000000809097810 */ /* 0x000fe20007ffe0ff */
[----:B--2---:R1:W-:Y:S04]  /*0fc0*/  STS [R7], R24 ;  /* 0x0000001807007388 */ /* 0x0043e80000000800 */
[----:B---3--:R1:W-:Y:S04]  /*0fd0*/  STS [R23], R26 ;  /* 0x0000001a17007388 */ /* 0x0083e80000000800 */
[----:B-----5:R1:W-:Y:S04]  /*0fe0*/  STS [R25], R22 ;  /* 0x0000001619007388 */ /* 0x0203e80000000800 */
[----:B------:R1:W-:Y:S04]  /*0ff0*/  STS [R11], R10 ;  /* 0x0000000a0b007388 */ /* 0x0003e80000000800 */
[----:B------:R1:W-:Y:S04]  /*1000*/  STS [R27], R14 ;  /* 0x0000000e1b007388 */ /* 0x0003e80000000800 */
[----:B------:R1:W-:Y:S04]  /*1010*/  STS [R28], R16 ;  /* 0x000000101c007388 */ /* 0x0003e80000000800 */
[----:B------:R1:W-:Y:S04]  /*1020*/  STS [R15], R18 ;  /* 0x000000120f007388 */ /* 0x0003e80000000800 */
[----:B------:R1:W-:Y:S02]  /*1030*/  STS [R17], R20 ;  /* 0x0000001411007388 */ /* 0x0003e40000000800 */
.L_x_13:
[----:B------:R-:W-:Y:S05]  /*1040*/  BSYNC.RECONVERGENT B3 ;  /* 0x0000000000037941 */ /* 0x000fea0003800200 */
.L_x_12:
[----:B------:R-:W-:-:S13]  /*1050*/  ISETP.NE.OR P0, PT, R9, R6, P0 ;  /* 0x000000060900720c */ /* 0x000fda0000705670 */
[----:B------:R-:W-:Y:S05]  /*1060*/  @!P0 BREAK.RELIABLE B0 ;  /* 0x0000000000008942 */ /* 0x000fea0003800100 */
[----:B------:R-:W-:Y:S05]  /*1070*/  @!P0 BRA `(.L_x_6) ;  /* 0x0000000000748947 */ /* 0x000fea0003800000 */
.L_x_8:
[----:B------:R-:W-:Y:S05]  /*1080*/  BSYNC.RELIABLE B0 ;  /* 0x0000000000007941 */ /* 0x000fea0003800100 */
.L_x_7:
[----:B--2---:R-:W-:-:S05]  /*1090*/  IADD3 R4, PT, PT, R0, R8, RZ ;  /* 0x0000000800047210 */ /* 0x004fca0007ffe0ff */
[C---:B-1----:R-:W-:Y:S02]  /*10a0*/  IMAD.IADD R7, R4.reuse, 0x1, R3 ;  /* 0x0000000104077824 */ /* 0x042fe400078e0203 */
[-C--:B----4-:R-:W-:Y:S02]  /*10b0*/  IMAD R17, R4, R2.reuse, UR14 ;  /* 0x0000000e04117e24 */ /* 0x090fe4000f8e0202 */
[C---:B------:R-:W-:Y:S01]  /*10c0*/  IMAD R19, R7.reuse, R2, UR14 ;  /* 0x0000000e07137e24 */ /* 0x040fe2000f8e0202 */
[----:B------:R-:W-:Y:S01]  /*10d0*/  IADD3 R10, PT, PT, R7, R3, RZ ;  /* 0x00000003070a7210 */ /* 0x000fe20007ffe0ff */
[----:B0-----:R-:W-:-:S04]  /*10e0*/  IMAD.WIDE R16, R17, 0x4, R12 ;  /* 0x0000000411107825 */ /* 0x001fc800078e020c */
[C---:B------:R-:W-:Y:S02]  /*10f0*/  IMAD.IADD R11, R10.reuse, 0x1, R3 ;  /* 0x000000010a0b7824 */ /* 0x040fe400078e0203 */
[-C--:B------:R-:W-:Y:S01]  /*1100*/  IMAD R15, R10, R2.reuse, UR14 ;  /* 0x0000000e0a0f7e24 */ /* 0x080fe2000f8e0202 */
[----:B------:R-:W2:Y:S01]  /*1110*/  LDG.E R16, desc[UR12][R16.64] ;  /* 0x0000000c10107981 */ /* 0x000ea2000c1e1900 */
[----:B------:R-:W-:Y:S02]  /*1120*/  IMAD R11, R11, R2, UR14 ;  /* 0x0000000e0b0b7e24 */ /* 0x000fe4000f8e0202 */
[----:B------:R-:W-:-:S04]  /*1130*/  IMAD.WIDE R18, R19, 0x4, R12 ;  /* 0x0000000413127825 */ /* 0x000fc800078e020c */
[--C-:B------:R-:W-:Y:S02]  /*1140*/  IMAD.WIDE R14, R15, 0x4, R12.reuse ;  /* 0x000000040f0e7825 */ /* 0x100fe400078e020c */
[----:B------:R-:W3:Y:S02]  /*1150*/  LDG.E R18, desc[UR12][R18.64] ;  /* 0x0000000c12127981 */ /* 0x000ee4000c1e1900 */
[----:B------:R-:W-:Y:S02]  /*1160*/  IMAD.WIDE R10, R11, 0x4, R12 ;  /* 0x000000040b0a7825 */ /* 0x000fe400078e020c */
[----:B------:R-:W4:Y:S04]  /*1170*/  LDG.E R14, desc[UR12][R14.64] ;  /* 0x0000000c0e0e7981 */ /* 0x000f28000c1e1900 */
[----:B------:R-:W5:Y:S01]  /*1180*/  LDG.E R10, desc[UR12][R10.64] ;  /* 0x0000000c0a0a7981 */ /* 0x000f62000c1e1900 */
[----:B------:R-:W-:-:S04]  /*1190*/  LEA R4, R4, UR7, 0x2 ;  /* 0x0000000704047c11 */ /* 0x000fc8000f8e10ff */
[----:B------:R-:W-:-:S05]  /*11a0*/  LEA R7, R3, R4, 0x2 ;  /* 0x0000000403077211 */ /* 0x000fca00078e10ff */
[----:B------:R-:W-:-:S05]  /*11b0*/  IMAD R20, R3, 0x4, R7 ;  /* 0x0000000403147824 */ /* 0x000fca00078e0207 */
[----:B------:R-:W-:Y:S01]  /*11c0*/  LEA R21, R3, R20, 0x2 ;  /* 0x0000001403157211 */ /* 0x000fe200078e10ff */
[----:B------:R-:W-:-:S05]  /*11d0*/  VIADD R9, R9, 0x4 ;  /* 0x0000000409097836 */ /* 0x000fca0000000000 */
[----:B------:R-:W-:Y:S02]  /*11e0*/  ISETP.NE.AND P0, PT, R9, R6, PT ;  /* 0x000000060900720c */ /* 0x000fe40003f05270 */
[----:B------:R-:W-:Y:S01]  /*11f0*/  LEA R8, R3, R8, 0x2 ;  /* 0x0000000803087211 */ /* 0x000fe200078e10ff */
[----:B--2---:R2:W-:Y:S04]  /*1200*/  STS [R4], R16 ;  /* 0x0000001004007388 */ /* 0x0045e80000000800 */
[----:B---3--:R2:W-:Y:S04]  /*1210*/  STS [R7], R18 ;  /* 0x0000001207007388 */ /* 0x0085e80000000800 */
[----:B----4-:R2:W-:Y:S04]  /*1220*/  STS [R20], R14 ;  /* 0x0000000e14007388 */ /* 0x0105e80000000800 */
[----:B-----5:R2:W-:Y:S01]  /*1230*/  STS [R21], R10 ;  /* 0x0000000a15007388 */ /* 0x0205e20000000800 */
[----:B------:R-:W-:Y:S05]  /*1240*/  @P0 BRA `(.L_x_7) ;  /* 0xfffffffc00900947 */ /* 0x000fea000383ffff */
.L_x_6:
[----:B------:R-:W-:Y:S05]  /*1250*/  BSYNC.RECONVERGENT B1 ;  /* 0x0000000000017941 */ /* 0x000fea0003800200 */
.L_x_5:
[----:B------:R-:W-:-:S13]  /*1260*/  ISETP.NE.AND P0, PT, R5, RZ, PT ;  /* 0x000000ff0500720c */ /* 0x000fda0003f05270 */
[----:B------:R-:W-:Y:S05]  /*1270*/  @!P0 BRA `(.L_x_4) ;  /* 0x0000000000308947 */ /* 0x000fea0003800000 */
[----:B-12---:R-:W1:Y:S01]  /*1280*/  LDC.64 R6, c[0x0][0x390] ;  /* 0x0000e400ff067b82 */ /* 0x006e620000000a00 */
[----:B------:R-:W-:-:S07]  /*1290*/  IMAD.MOV.U32 R4, RZ, RZ, RZ ;  /* 0x000000ffff047224 */ /* 0x000fce00078e00ff */
.L_x_14:
[----:B---3--:R-:W-:-:S05]  /*12a0*/  IADD3 R9, PT, PT, R0, R8, RZ ;  /* 0x0000000800097210 */ /* 0x008fca0007ffe0ff */
[----:B----4-:R-:W-:-:S04]  /*12b0*/  IMAD R11, R9, R2, UR14 ;  /* 0x0000000e090b7e24 */ /* 0x010fc8000f8e0202 */
[----:B-1----:R-:W-:-:S06]  /*12c0*/  IMAD.WIDE R10, R11, 0x4, R6 ;  /* 0x000000040b0a7825 */ /* 0x002fcc00078e0206 */
[----:B------:R-:W2:Y:S01]  /*12d0*/  LDG.E R10, desc[UR12][R10.64] ;  /* 0x0000000c0a0a7981 */ /* 0x000ea2000c1e1900 */
[----:B------:R-:W-:Y:S01]  /*12e0*/  LEA R9, R9, UR7, 0x2 ;  /* 0x0000000709097c11 */ /* 0x000fe2000f8e10ff */
[----:B------:R-:W-:Y:S01]  /*12f0*/  VIADD R4, R4, 0x1 ;  /* 0x0000000104047836 */ /* 0x000fe20000000000 */
[----:B------:R-:W-:-:S04]  /*1300*/  IADD3 R8, PT, PT, R8, R3, RZ ;  /* 0x0000000308087210 */ /* 0x000fc80007ffe0ff */
[----:B------:R-:W-:Y:S01]  /*1310*/  ISETP.NE.AND P0, PT, R4, R5, PT ;  /* 0x000000050400720c */ /* 0x000fe20003f05270 */
[----:B--2---:R3:W-:-:S12]  /*1320*/  STS [R9], R10 ;  /* 0x0000000a09007388 */ /* 0x0047d80000000800 */
[----:B------:R-:W-:Y:S05]  /*1330*/  @P0 BRA `(.L_x_14) ;  /* 0xfffffffc00d80947 */ /* 0x000fea000383ffff */
.L_x_4:
[----:B------:R-:W-:Y:S05]  /*1340*/  BSYNC.RECONVERGENT B2 ;  /* 0x0000000000027941 */ /* 0x000fea0003800200 */
.L_x_3:
[----:B------:R-:W-:Y:S05]  /*1350*/  WARPSYNC.ALL ;  /* 0x0000000000007948 */ /* 0x000fea0003800000 */
[----:B-1----:R-:W1:Y:S01]  /*1360*/  LDC R15, c[0x0][0x3cc] ;  /* 0x0000f300ff0f7b82 */ /* 0x002e620000000800 */
[----:B------:R-:W5:Y:S01]  /*1370*/  LDCU UR8, c[0x0][0x3b8] ;  /* 0x00007700ff0877ac */ /* 0x000f620008000800 */
[----:B------:R-:W-:Y:S01]  /*1380*/  BSSY.RECONVERGENT B0, `(.L_x_15) ;  /* 0x0000016000007945 */ /* 0x000fe20003800200 */
[----:B-----5:R-:W-:Y:S01]  /*1390*/  ULEA UR8, UR8, UR6, 0x2 ;  /* 0x0000000608087291 */ /* 0x020fe2000f8e10ff */
[----:B-1----:R-:W-:-:S13]  /*13a0*/  ISETP.GE.AND P0, PT, R0, R15, PT ;  /* 0x0000000f0000720c */ /* 0x002fda0003f06270 */
[----:B------:R-:W-:Y:S05]  /*13b0*/  @P0 BRA `(.L_x_16) ;  /* 0x0000000000480947 */ /* 0x000fea0003800000 */
[----:B--2---:R-:W-:-:S05]  /*13c0*/  LEA R4, R0, UR8, 0x3 ;  /* 0x0000000800047c11 */ /* 0x004fca000f8e18ff */
[C---:B------:R-:W-:Y:S01]  /*13d0*/  IMAD R6, R15.reuse, 0x8, R4 ;  /* 0x000000080f067824 */ /* 0x040fe200078e0204 */
[----:B------:R1:W-:Y:S04]  /*13e0*/  STS.64 [R4], RZ ;  /* 0x000000ff04007388 */ /* 0x0003e80000000a00 */
[C---:B------:R-:W-:Y:S01]  /*13f0*/  LEA R8, R15.reuse, R6, 0x3 ;  /* 0x000000060f087211 */ /* 0x040fe200078e18ff */
[----:B------:R1:W-:Y:S04]  /*1400*/  STS.64 [R6], RZ ;  /* 0x000000ff06007388 */ /* 0x0003e80000000a00 */
[C---:B---34-:R-:W-:Y:S01]  /*1410*/  IMAD R10, R15.reuse, 0x8, R8 ;  /* 0x000000080f0a7824 */ /* 0x058fe200078e0208 */
[----:B------:R1:W-:Y:S04]  /*1420*/  STS.64 [R8], RZ ;  /* 0x000000ff08007388 */ /* 0x0003e80000000a00 */
[C---:B0-----:R-:W-:Y:S01]  /*1430*/  LEA R12, R15.reuse, R10, 0x3 ;  /* 0x0000000a0f0c7211 */ /* 0x041fe200078e18ff */
[----:B------:R1:W-:Y:S04]  /*1440*/  STS.64 [R10], RZ ;  /* 0x000000ff0a007388 */ /* 0x0003e80000000a00 */
[C---:B------:R-:W-:Y:S01]  /*1450*/  IMAD R14, R15.reuse, 0x8, R12 ;  /* 0x000000080f0e7824 */ /* 0x040fe200078e020c */
[----:B------:R1:W-:Y:S04]  /*1460*/  STS.64 [R12], RZ ;  /* 0x000000ff0c007388 */ /* 0x0003e80000000a00 */
[C---:B------:R-:W-:Y:S01]  /*1470*/  LEA R16, R15.reuse, R14, 0x3 ;  /* 0x0000000e0f107211 */ /* 0x040fe200078e18ff */
[----:B------:R1:W-:Y:S04]  /*1480*/  STS.64 [R14], RZ ;  /* 0x000000ff0e007388 */ /* 0x0003e80000000a00 */
[C---:B------:R-:W-:Y:S01]  /*1490*/  IMAD R18, R15.reuse, 0x8, R16 ;  /* 0x000000080f127824 */ /* 0x040fe200078e0210 */
[----:B------:R1:W-:Y:S04]  /*14a0*/  STS.64 [R16], RZ ;  /* 0x000000ff10007388 */ /* 0x0003e80000000a00 */
[----:B------:R-:W-:Y:S01]  /*14b0*/  LEA R3, R15, R18, 0x3 ;  /* 0x000000120f037211 */ /* 0x000fe200078e18ff */
[----:B------:R1:W-:Y:S04]  /*14c0*/  STS.64 [R18], RZ ;  /* 0x000000ff12007388 */ /* 0x0003e80000000a00 */
[----:B------:R1:W-:Y:S02]  /*14d0*/  STS.64 [R3], RZ ;  /* 0x000000ff03007388 */ /* 0x0003e40000000a00 */
.L_x_16:
[----:B------:R-:W-:Y:S05]  /*14e0*/  BSYNC.RECONVERGENT B0 ;  /* 0x0000000000007941 */ /* 0x000fea0003800200 */
.L_x_15:
[----:B------:R-:W5:Y:S01]  /*14f0*/  LDCU UR9, c[0x0][0x3bc] ;  /* 0x00007780ff0977ac */ /* 0x000f620008000800 */
[----:B----4-:R-:W-:Y:S01]  /*1500*/  IMAD R23, R15, 0x9, RZ ;  /* 0x000000090f177824 */ /* 0x010fe200078e02ff */
[----:B------:R-:W-:Y:S04]  /*1510*/  BSSY.RECONVERGENT B0, `(.L_x_17) ;  /* 0x000006a000007945 */ /* 0x000fe80003800200 */
[----:B------:R-:W-:Y:S01]  /*1520*/  ISETP.GE.AND P0, PT, R0, R23, PT ;  /* 0x000000170000720c */ /* 0x000fe20003f06270 */
[----:B-----5:R-:W-:-:S12]  /*1530*/  ULEA UR9, UR9, UR6, 0x2 ;  /* 0x0000000609097291 */ /* 0x020fd8000f8e10ff */
[----:B------:R-:W-:Y:S05]  /*1540*/  @P0 BRA `(.L_x_18) ;  /* 0x0000000400980947 */ /* 0x000fea0003800000 */
[----:B--2---:R-:W2:Y:S01]  /*1550*/  I2F.U32.RP R7, R15 ;  /* 0x0000000f00077306 */ /* 0x004ea20000209000 */
[----:B-1----:R-:W-:Y:S01]  /*1560*/  IMAD.IADD R8, R0, 0x1, R15 ;  /* 0x0000000100087824 */ /* 0x002fe200078e020f */
[----:B------:R-:W-:Y:S01]  /*1570*/  ISETP.NE.U32.AND P2, PT, R15, RZ, PT ;  /* 0x000000ff0f00720c */ /* 0x000fe20003f45070 */
[----:B------:R-:W-:Y:S03]  /*1580*/  BSSY.RECONVERGENT B1, `(.L_x_19) ;  /* 0x0000050000017945 */ /* 0x000fe60003800200 */
[CC--:B------:R-:W-:Y:S02]  /*1590*/  ISETP.GE.AND P0, PT, R8.reuse, R23.reuse, PT ;  /* 0x000000170800720c */ /* 0x0c0fe40003f06270 */
[----:B------:R-:W-:Y:S02]  /*15a0*/  VIMNMX R3, PT, PT, R8, R23, !PT ;  /* 0x0000001708037248 */ /* 0x000fe40007fe0100 */
[----:B------:R-:W-:Y:S01]  /*15b0*/  SEL R6, RZ, 0x1, P0 ;  /* 0x00000001ff067807 */ /* 0x000fe20000000000 */
[----:B--2---:R-:W1:Y:S02]  /*15c0*/  MUFU.RCP R7, R7 ;  /* 0x0000000700077308 */ /* 0x004e640000001000 */
[----:B-1----:R-:W-:-:S06]  /*15d0*/  VIADD R5, R7, 0xffffffe ;  /* 0x0ffffffe07057836 */ /* 0x002fcc0000000000 */
[----:B------:R-:W1:Y:S02]  /*15e0*/  F2I.FTZ.U32.TRUNC.NTZ R5, R5 ;  /* 0x0000000500057305 */ /* 0x000e64000021f000 */
[----:B-1----:R-:W-:-:S05]  /*15f0*/  IADD3 R4, PT, PT, RZ, -R5, RZ ;  /* 0x80000005ff047210 */ /* 0x002fca0007ffe0ff */
[----:B---3--:R-:W-:Y:S02]  /*1600*/  IMAD R9, R4, R15, RZ ;  /* 0x0000000f04097224 */ /* 0x008fe400078e02ff */
[----:B------:R-:W-:-:S05]  /*1610*/  HFMA2 R4, -RZ, RZ, 0, 0 ;  /* 0x00000000ff047431 */ /* 0x000fca00000001ff */
[----:B------:R-:W-:Y:S01]  /*1620*/  IMAD.HI.U32 R9, R5, R9, R4 ;  /* 0x0000000905097227 */ /* 0x000fe200078e0004 */
[----:B------:R-:W-:-:S05]  /*1630*/  IADD3 R4, PT, PT, R3, -R8, -R6 ;  /* 0x8000000803047210 */ /* 0x000fca0007ffe806 */
[----:B------:R-:W-:-:S04]  /*1640*/  IMAD.HI.U32 R3, R9, R4, RZ ;  /* 0x0000000409037227 */ /* 0x000fc800078e00ff */
[----:B------:R-:W-:-:S04]  /*1650*/  IMAD.MOV R5, RZ, RZ, -R3 ;  /* 0x000000ffff057224 */ /* 0x000fc800078e0a03 */
[----:B------:R-:W-:-:S05]  /*1660*/  IMAD R4, R15, R5, R4 ;  /* 0x000000050f047224 */ /* 0x000fca00078e0204 */
[----:B------:R-:W-:-:S13]  /*1670*/  ISETP.GE.U32.AND P0, PT, R4, R15, PT ;  /* 0x0000000f0400720c */ /* 0x000fda0003f06070 */
[----:B------:R-:W-:Y:S01]  /*1680*/  @P0 IADD3 R4, PT, PT, R4, -R15, RZ ;  /* 0x8000000f04040210 */ /* 0x000fe20007ffe0ff */
[----:B------:R-:W-:-:S03]  /*1690*/  @P0 VIADD R3, R3, 0x1 ;  /* 0x0000000103030836 */ /* 0x000fc60000000000 */
[----:B------:R-:W-:-:S13]  /*16a0*/  ISETP.GE.U32.AND P1, PT, R4, R15, PT ;  /* 0x0000000f0400720c */ /* 0x000fda0003f26070 */
[----:B------:R-:W-:Y:S02]  /*16b0*/  @P1 IADD3 R3, PT, PT, R3, 0x1, RZ ;  /* 0x0000000103031810 */ /* 0x000fe40007ffe0ff */
[----:B------:R-:W-:-:S05]  /*16c0*/  @!P2 LOP3.LUT R3, RZ, R15, RZ, 0x33, !PT ;  /* 0x0000000fff03a212 */ /* 0x000fca00078e33ff */
[----:B------:R-:W-:-:S05]  /*16d0*/  IMAD.IADD R3, R6, 0x1, R3 ;  /* 0x0000000106037824 */ /* 0x000fca00078e0203 */
[C---:B------:R-:W-:Y:S02]  /*16e0*/  ISETP.GE.U32.AND P0, PT, R3.reuse, 0x3, PT ;  /* 0x000000030300780c */ /* 0x040fe40003f06070 */
[----:B------:R-:W-:Y:S01]  /*16f0*/  IADD3 R16, PT, PT, R3, 0x1, RZ ;  /* 0x0000000103107810 */ /* 0x000fe20007ffe0ff */
[----:B------:R-:W-:-:S03]  /*1700*/  IMAD.MOV.U32 R3, RZ, RZ, RZ ;  /* 0x000000ffff037224 */ /* 0x000fc600078e00ff */
[----:B------:R-:W-:-:S04]  /*1710*/  LOP3.LUT R14, R16, 0x3, RZ, 0xc0, !PT ;  /* 0x00000003100e7812 */ /* 0x000fc800078ec0ff */
[----:B------:R-:W-:-:S03]  /*1720*/  ISETP.NE.AND P1, PT, R14, RZ, PT ;  /* 0x000000ff0e00720c */ /* 0x000fc60003f25270 */
[----:B------:R-:W-:Y:S10]  /*1730*/  @!P0 BRA `(.L_x_20) ;  /* 0x0000000000d08947 */ /* 0x000ff40003800000 */
[----:B------:R-:W1:Y:S01]  /*1740*/  LDC.64 R4, c[0x0][0x3a0] ;  /* 0x0000e800ff047b82 */ /* 0x000e620000000a00 */
[----:B------:R-:W-:Y:S01]  /*1750*/  LOP3.LUT R16, R16, 0xfffffffc, RZ, 0xc0, !PT ;  /* 0xfffffffc10107812 */ /* 0x000fe200078ec0ff */
[----:B------:R-:W-:Y:S01]  /*1760*/  IMAD.MOV.U32 R17, RZ, RZ, RZ ;  /* 0x000000ffff117224 */ /* 0x000fe200078e00ff */
[----:B------:R-:W-:-:S07]  /*1770*/  MOV R3, RZ ;  /* 0x000000ff00037202 */ /* 0x000fce0000000f00 */
.L_x_21:
[----:B--2---:R-:W-:-:S05]  /*1780*/  IADD3 R18, PT, PT, R0, R3, RZ ;  /* 0x0000000300127210 */ /* 0x004fca0007ffe0ff */
[C---:B0-----:R-:W-:Y:S02]  /*1790*/  IMAD.IADD R12, R18.reuse, 0x1, R15 ;  /* 0x00000001120c7824 */ /* 0x041fe400078e020f */
[----:B------:R-:W-:-:S03]  /*17a0*/  IMAD.HI R7, R18, 0x38e38e39, RZ ;  /* 0x38e38e3912077827 */ /* 0x000fc600078e02ff */
[C---:B------:R-:W-:Y:S01]  /*17b0*/  IADD3 R8, PT, PT, R12.reuse, R15, RZ ;  /* 0x0000000f0c087210 */ /* 0x040fe20007ffe0ff */
[----:B------:R-:W-:Y:S01]  /*17c0*/  IMAD.HI R9, R12, 0x38e38e39, RZ ;  /* 0x38e38e390c097827 */ /* 0x000fe200078e02ff */
[----:B------:R-:W-:-:S03]  /*17d0*/  SHF.R.S32.HI R10, RZ, 0x1, R7 ;  /* 0x00000001ff0a7819 */ /* 0x000fc60000011407 */
[C---:B------:R-:W-:Y:S01]  /*17e0*/  IMAD.IADD R6, R8.reuse, 0x1, R15 ;  /* 0x0000000108067824 */ /* 0x040fe200078e020f */
[----:B------:R-:W-:Y:S01]  /*17f0*/  LEA.HI R7, R7, R10, RZ, 0x1 ;  /* 0x0000000a07077211 */ /* 0x000fe200078f08ff */
[----:B------:R-:W-:Y:S01]  /*1800*/  IMAD.HI R13, R8, 0x38e38e39, RZ ;  /* 0x38e38e39080d7827 */ /* 0x000fe200078e02ff */
[----:B------:R-:W-:-:S03]  /*1810*/  SHF.R.S32.HI R10, RZ, 0x1, R9 ;  /* 0x00000001ff0a7819 */ /* 0x000fc60000011409 */
[----:B------:R-:W-:Y:S01]  /*1820*/  IMAD.HI R19, R6, 0x38e38e39, RZ ;  /* 0x38e38e3906137827 */ /* 0x000fe200078e02ff */
[----:B------:R-:W-:Y:S02]  /*1830*/  SHF.R.S32.HI R20, RZ, 0x1, R13 ;  /* 0x00000001ff147819 */ /* 0x000fe4000001140d */
[----:B------:R-:W-:Y:S01]  /*1840*/  LEA.HI R11, R9, R10, RZ, 0x1 ;  /* 0x0000000a090b7211 */ /* 0x000fe200078f08ff */
[C---:B------:R-:W-:Y:S01]  /*1850*/  IMAD R9, R7.reuse, -0x9, R18 ;  /* 0xfffffff707097824 */ /* 0x040fe200078e0212 */
[----:B------:R-:W-:Y:S01]  /*1860*/  SHF.R.S32.HI R22, RZ, 0x1, R19 ;  /* 0x00000001ff167819 */ /* 0x000fe20000011413 */
[----:B------:R-:W-:Y:S01]  /*1870*/  IMAD R10, R7, R2, UR14 ;  /* 0x0000000e070a7e24 */ /* 0x000fe2000f8e0202 */
[----:B------:R-:W-:Y:S01]  /*1880*/  LEA.HI R13, R13, R20, RZ, 0x1 ;  /* 0x000000140d0d7211 */ /* 0x000fe200078f08ff */
[----:B------:R-:W-:Y:S01]  /*1890*/  IMAD R12, R11, -0x9, R12 ;  /* 0xfffffff70b0c7824 */ /* 0x000fe200078e020c */
[----:B------:R-:W-:Y:S01]  /*18a0*/  LEA.HI R19, R19, R22, RZ, 0x1 ;  /* 0x0000001613137211 */ /* 0x000fe200078f08ff */
[----:B------:R-:W-:-:S02]  /*18b0*/  IMAD R11, R11, R2, UR14 ;  /* 0x0000000e0b0b7e24 */ /* 0x000fc4000f8e0202 */
[C---:B------:R-:W-:Y:S02]  /*18c0*/  IMAD R8, R13.reuse, -0x9, R8 ;  /* 0xfffffff70d087824 */ /* 0x040fe400078e0208 */
[-C--:B------:R-:W-:Y:S02]  /*18d0*/  IMAD R13, R13, R2.reuse, UR14 ;  /* 0x0000000e0d0d7e24 */ /* 0x080fe4000f8e0202 */
[C---:B------:R-:W-:Y:S02]  /*18e0*/  IMAD R6, R19.reuse, -0x9, R6 ;  /* 0xfffffff713067824 */ /* 0x040fe400078e0206 */
[----:B------:R-:W-:Y:S02]  /*18f0*/  IMAD R19, R19, R2, UR14 ;  /* 0x0000000e13137e24 */ /* 0x000fe4000f8e0202 */
[----:B------:R-:W-:Y:S02]  /*1900*/  IMAD R9, R10, 0x9, R9 ;  /* 0x000000090a097824 */ /* 0x000fe400078e0209 */
[----:B------:R-:W-:-:S02]  /*1910*/  IMAD R11, R11, 0x9, R12 ;  /* 0x000000090b0b7824 */ /* 0x000fc400078e020c */
[----:B------:R-:W-:Y:S02]  /*1920*/  IMAD R13, R13, 0x9, R8 ;  /* 0x000000090d0d7824 */ /* 0x000fe400078e0208 */
[----:B------:R-:W-:Y:S02]  /*1930*/  IMAD R7, R19, 0x9, R6 ;  /* 0x0000000913077824 */ /* 0x000fe400078e0206 */
[----:B-1----:R-:W-:-:S04]  /*1940*/  IMAD.WIDE R8, R9, 0x8, R4 ;  /* 0x0000000809087825 */ /* 0x002fc800078e0204 */
[--C-:B------:R-:W-:Y:S02]  /*1950*/  IMAD.WIDE R10, R11, 0x8, R4.reuse ;  /* 0x000000080b0a7825 */ /* 0x100fe400078e0204 */
[----:B------:R-:W2:Y:S02]  /*1960*/  LDG.E.64 R8, desc[UR12][R8.64] ;  /* 0x0000000c08087981 */ /* 0x000ea4000c1e1b00 */
[--C-:B------:R-:W-:Y:S02]  /*1970*/  IMAD.WIDE R12, R13, 0x8, R4.reuse ;  /* 0x000000080d0c7825 */ /* 0x100fe400078e0204 */
[----:B------:R-:W3:Y:S02]  /*1980*/  LDG.E.64 R10, desc[UR12][R10.64] ;  /* 0x0000000c0a0a7981 */ /* 0x000ee4000c1e1b00 */
[----:B------:R-:W-:Y:S02]  /*1990*/  IMAD.WIDE R6, R7, 0x8, R4 ;  /* 0x0000000807067825 */ /* 0x000fe400078e0204 */
[----:B------:R-:W4:Y:S04]  /*19a0*/  LDG.E.64 R12, desc[UR12][R12.64] ;  /* 0x0000000c0c0c7981 */ /* 0x000f28000c1e1b00 */
[----:B------:R-:W5:Y:S01]  /*19b0*/  LDG.E.64 R6, desc[UR12][R6.64] ;  /* 0x0000000c06067981 */ /* 0x000f62000c1e1b00 */
[----:B------:R-:W-:-:S04]  /*19c0*/  LEA R18, R18, UR9, 0x3 ;  /* 0x0000000912127c11 */ /* 0x000fc8000f8e18ff */
[----:B------:R-:W-:-:S05]  /*19d0*/  LEA R20, R15, R18, 0x3 ;  /* 0x000000120f147211 */ /* 0x000fca00078e18ff */
[----:B------:R-:W-:-:S05]  /*19e0*/  IMAD R22, R15, 0x8, R20 ;  /* 0x000000080f167824 */ /* 0x000fca00078e0214 */
[----:B------:R-:W-:Y:S01]  /*19f0*/  LEA R19, R15, R22, 0x3 ;  /* 0x000000160f137211 */ /* 0x000fe200078e18ff */
[----:B------:R-:W-:-:S05]  /*1a00*/  VIADD R17, R17, 0x4 ;  /* 0x0000000411117836 */ /* 0x000fca0000000000 */
[----:B------:R-:W-:Y:S02]  /*1a10*/  ISETP.NE.AND P0, PT, R17, R16, PT ;  /* 0x000000101100720c */ /* 0x000fe40003f05270 */
[----:B------:R-:W-:Y:S01]  /*1a20*/  LEA R3, R15, R3, 0x2 ;  /* 0x000000030f037211 */ /* 0x000fe200078e10ff */
[----:B--2---:R2:W-:Y:S04]  /*1a30*/  STS.64 [R18], R8 ;  /* 0x0000000812007388 */ /* 0x0045e80000000a00 */
[----:B---3--:R2:W-:Y:S04]  /*1a40*/  STS.64 [R20], R10 ;  /* 0x0000000a14007388 */ /* 0x0085e80000000a00 */
[----:B----4-:R2:W-:Y:S04]  /*1a50*/  STS.64 [R22], R12 ;  /* 0x0000000c16007388 */ /* 0x0105e80000000a00 */
[----:B-----5:R2:W-:Y:S01]  /*1a60*/  STS.64 [R19], R6 ;  /* 0x0000000613007388 */ /* 0x0205e20000000a00 */
[----:B------:R-:W-:Y:S05]  /*1a70*/  @P0 BRA `(.L_x_21) ;  /* 0xfffffffc00400947 */ /* 0x000fea000383ffff */
.L_x_20:
[----:B------:R-:W-:Y:S05]  /*1a80*/  BSYNC.RECONVERGENT B1 ;  /* 0x0000000000017941 */ /* 0x000fea0003800200 */
.L_x_19:
[----:B------:R-:W-:Y:S05]  /*1a90*/  @!P1 BRA `(.L_x_18) ;  /* 0x0000000000449947 */ /* 0x000fea0003800000 */
[----:B------:R-:W1:Y:S01]  /*1aa0*/  LDC.64 R4, c[0x0][0x3a0] ;  /* 0x0000e800ff047b82 */ /* 0x000e620000000a00 */
[----:B--2---:R-:W-:-:S07]  /*1ab0*/  IMAD.MOV.U32 R9, RZ, RZ, RZ ;  /* 0x000000ffff097224 */ /* 0x004fce00078e00ff */
.L_x_22:
[----:B----4-:R-:W-:-:S05]  /*1ac0*/  IADD3 R8, PT, PT, R0, R3, RZ ;  /* 0x0000000300087210 */ /* 0x010fca0007ffe0ff */
[----:B------:R-:W-:-:S05]  /*1ad0*/  IMAD.HI R6, R8, 0x38e38e39, RZ ;  /* 0x38e38e3908067827 */ /* 0x000fca00078e02ff */
[----:B------:R-:W-:-:S04]  /*1ae0*/  SHF.R.S32.HI R7, RZ, 0x1, R6 ;  /* 0x00000001ff077819 */ /* 0x000fc80000011406 */
[----:B------:R-:W-:-:S05]  /*1af0*/  LEA.HI R7, R6, R7, RZ, 0x1 ;  /* 0x0000000706077211 */ /* 0x000fca00078f08ff */
[C---:B------:R-:W-:Y:S02]  /*1b00*/  IMAD R6, R7.reuse, -0x9, R8 ;  /* 0xfffffff707067824 */ /* 0x040fe400078e0208 */
[----:B------:R-:W-:-:S04]  /*1b10*/  IMAD R7, R7, R2, UR14 ;  /* 0x0000000e07077e24 */ /* 0x000fc8000f8e0202 */
[----:B------:R-:W-:-:S04]  /*1b20*/  IMAD R7, R7, 0x9, R6 ;  /* 0x0000000907077824 */ /* 0x000fc800078e0206 */
[----:B-1----:R-:W-:-:S06]  /*1b30*/  IMAD.WIDE R6, R7, 0x8, R4 ;  /* 0x0000000807067825 */ /* 0x002fcc00078e0204 */
[----:B------:R-:W2:Y:S01]  /*1b40*/  LDG.E.64 R6, desc[UR12][R6.64] ;  /* 0x0000000c06067981 */ /* 0x000ea2000c1e1b00 */
[----:B------:R-:W-:Y:S01]  /*1b50*/  LEA R8, R8, UR9, 0x3 ;  /* 0x0000000908087c11 */ /* 0x000fe2000f8e18ff */
[----:B------:R-:W-:Y:S01]  /*1b60*/  VIADD R9, R9, 0x1 ;  /* 0x0000000109097836 */ /* 0x000fe20000000000 */
[----:B------:R-:W-:-:S04]  /*1b70*/  IADD3 R3, PT, PT, R3, R15, RZ ;  /* 0x0000000f03037210 */ /* 0x000fc80007ffe0ff */
[----:B------:R-:W-:Y:S01]  /*1b80*/  ISETP.NE.AND P0, PT, R9, R14, PT ;  /* 0x0000000e0900720c */ /* 0x000fe20003f05270 */
[----:B--2---:R4:W-:-:S12]  /*1b90*/  STS.64 [R8], R6 ;  /* 0x0000000608007388 */ /* 0x0049d80000000a00 */
[----:B------:R-:W-:Y:S05]  /*1ba0*/  @P0 BRA `(.L_x_22) ;  /* 0xfffffffc00c40947 */ /* 0x000fea000383ffff */
.L_x_18:
[----:B------:R-:W-:Y:S05]  /*1bb0*/  BSYNC.RECONVERGENT B0 ;  /* 0x0000000000007941 */ /* 0x000fea0003800200 */
.L_x_17:
[----:B------:R-:W-:-:S09]  /*1bc0*/  UISETP.GE.AND UP0, UPT, UR11, 0x1, UPT ;  /* 0x000000010b00788c */ /* 0x000fd2000bf06270 */
[----:B------:R-:W-:Y:S05]  /*1bd0*/  BRA.U !UP0, `(.L_x_23) ;  /* 0x0000002108d87547 */ /* 0x000fea000b800000 */
[----:B------:R-:W-:Y:S01]  /*1be0*/  LOP3.LUT R2, R0, 0xffff, RZ, 0xc0, !PT ;  /* 0x0000ffff00027812 */ /* 0x000fe200078ec0ff */
[----:B------:R-:W-:Y:S01]  /*1bf0*/  IMAD.HI R15, R15, 0x38e38e39, RZ ;  /* 0x38e38e390f0f7827 */ /* 0x000fe200078e02ff */
[----:B------:R-:W5:Y:S03]  /*1c00*/  LDCU UR10, c[0x0][0x3c0] ;  /* 0x00007800ff0a77ac */ /* 0x000f660008000800 */
[----:B------:R-:W-:Y:S01]  /*1c10*/  IMAD R2, R2, 0x1c72, RZ ;  /* 0x00001c7202027824 */ /* 0x000fe200078e02ff */
[----:B--2---:R-:W-:-:S04]  /*1c20*/  SHF.R.S32.HI R22, RZ, 0x1, R15 ;  /* 0x00000001ff167819 */ /* 0x004fc8000001140f */
[----:B------:R-:W-:Y:S02]  /*1c30*/  SHF.R.U32.HI R2, RZ, 0x10, R2 ;  /* 0x00000010ff027819 */ /* 0x000fe40000011602 */
[----:B------:R-:W-:Y:S02]  /*1c40*/  LEA.HI R22, R15, R22, RZ, 0x1 ;  /* 0x000000160f167211 */ /* 0x000fe400078f08ff */
[----:B------:R-:W-:Y:S02]  /*1c50*/  PRMT R2, R2, 0x9910, RZ ;  /* 0x0000991002027816 */ /* 0x000fe400000000ff */
[----:B-1----:R-:W-:-:S03]  /*1c60*/  VIMNMX R3, PT, PT, R22, 0x2, !PT ;  /* 0x0000000216037848 */ /* 0x002fc60007fe0100 */
[----:B------:R-:W-:Y:S01]  /*1c70*/  IMAD R2, R2, 0x9, RZ ;  /* 0x0000000902027824 */ /* 0x000fe200078e02ff */
[C---:B---3--:R-:W-:Y:S01]  /*1c80*/  IADD3 R9, PT, PT, R3.reuse, 0x3, RZ ;  /* 0x0000000303097810 */ /* 0x048fe20007ffe0ff */
[----:B------:R-:W-:Y:S01]  /*1c90*/  VIADD R4, R3, 0x7 ;  /* 0x0000000703047836 */ /* 0x000fe20000000000 */
[----:B------:R-:W-:Y:S01]  /*1ca0*/  MOV R3, RZ ;  /* 0x000000ff00037202 */ /* 0x000fe20000000f00 */
[----:B------:R-:W-:Y:S01]  /*1cb0*/  IMAD.MOV R2, RZ, RZ, -R2 ;  /* 0x000000ffff027224 */ /* 0x000fe200078e0a02 */
[----:B------:R-:W-:Y:S01]  /*1cc0*/  LOP3.LUT R9, R9, 0x3, RZ, 0xc0, !PT ;  /* 0x0000000309097812 */ /* 0x000fe200078ec0ff */
[----:B-----5:R-:W-:Y:S01]  /*1cd0*/  ULEA UR10, UR10, UR6, 0x2 ;  /* 0x000000060a0a7291 */ /* 0x020fe2000f8e10ff */
[----:B------:R-:W-:Y:S02]  /*1ce0*/  LOP3.LUT R4, R4, 0x7, RZ, 0xc0, !PT ;  /* 0x0000000704047812 */ /* 0x000fe400078ec0ff */
[----:B------:R-:W-:Y:S02]  /*1cf0*/  PRMT R21, R2, 0x7710, RZ ;  /* 0x0000771002157816 */ /* 0x000fe400000000ff */
[----:B------:R-:W-:-:S02]  /*1d00*/  IADD3 R20, PT, PT, R4, -0x1, RZ ;  /* 0xffffffff04147810 */ /* 0x000fc40007ffe0ff */
[----:B------:R-:W-:Y:S01]  /*1d10*/  ISETP.NE.AND P1, PT, R9, 0x1, PT ;  /* 0x000000010900780c */ /* 0x000fe20003f25270 */
[----:B------:R-:W-:Y:S01]  /*1d20*/  IMAD.IADD R21, R21, 0x1, R0 ;  /* 0x0000000115157824 */ /* 0x000fe200078e0200 */
[----:B------:R-:W-:Y:S02]  /*1d30*/  ISETP.GE.U32.AND P0, PT, R20, 0x3, PT ;  /* 0x000000031400780c */ /* 0x000fe40003f06070 */
[----:B------:R-:W-:Y:S02]  /*1d40*/  P2R R2, PR, RZ, 0x2 ;  /* 0x00000002ff027803 */ /* 0x000fe40000000000 */
[----:B------:R-:W-:Y:S02]  /*1d50*/  P2R R2, PR, RZ, 0x1 ;  /* 0x00000001ff027803 */ /* 0x000fe40000000000 */
[----:B------:R-:W-:-:S07]  /*1d60*/  LOP3.LUT R21, R21, 0xffff, RZ, 0xc0, !PT ;  /* 0x0000ffff15157812 */ /* 0x000fce00078ec0ff */
.L_x_54:
[----:B01----:R-:W-:Y:S01]  /*1d70*/  IMAD R11, R22, 0x9, RZ ;  /* 0x00000009160b7824 */ /* 0x003fe200078e02ff */
[----:B------:R-:W-:Y:S04]  /*1d80*/  BAR.SYNC.DEFER_BLOCKING 0x0 ;  /* 0x0000000000007b1d */ /* 0x000fe80000010000 */
[----:B------:R-:W-:Y:S02]  /*1d90*/  ISETP.GE.AND P0, PT, R0, R11, PT ;  /* 0x0000000b0000720c */ /* 0x000fe40003f06270 */
[----:B------:R-:W-:Y:S11]  /*1da0*/  BSSY.RECONVERGENT B0, `(.L_x_24) ;  /* 0x00000b3000007945 */ /* 0x000ff60003800200 */
[----:B------:R-:W-:Y:S05]  /*1db0*/  @P0 BRA `(.L_x_25) ;  /* 0x0000000800c40947 */ /* 0x000fea0003800000 */
[----:B------:R-:W1:Y:S01]  /*1dc0*/  LDCU UR4, c[0x0][0x3cc] ;  /* 0x00007980ff0477ac */ /* 0x000e620008000800 */
[C---:B------:R-:W-:Y:S02]  /*1dd0*/  LOP3.LUT R10, R0.reuse, 0xffff, RZ, 0xc0, !PT ;  /* 0x0000ffff000a7812 */ /* 0x040fe400078ec0ff */
[----:B------:R-:W-:-:S03]  /*1de0*/  LEA R18, R0, UR10, 0x3 ;  /* 0x0000000a00127c11 */ /* 0x000fc6000f8e18ff */
[----:B------:R-:W-:Y:S02]  /*1df0*/  IMAD R10, R10, 0x1c72, RZ ;  /* 0x00001c720a0a7824 */ /* 0x000fe400078e02ff */
[----:B------:R2:W-:Y:S03]  /*1e00*/  STS.64 [R18], RZ ;  /* 0x000000ff12007388 */ /* 0x0005e60000000a00 */
[----:B0-----:R-:W-:-:S04]  /*1e10*/  SHF.R.U32.HI R12, RZ, 0x10, R10 ;  /* 0x00000010ff0c7819 */ /* 0x001fc8000001160a */
[----:B-1----:R-:W-:-:S13]  /*1e20*/  ISETP.GE.AND P0, PT, R12, UR4, PT ;  /* 0x000000040c007c0c */ /* 0x002fda000bf06270 */
[----:B--2---:R-:W-:Y:S05]  /*1e30*/  @P0 BRA `(.L_x_25) ;  /* 0x0000000800a40947 */ /* 0x004fea0003800000 */
[----:B------:R-:W-:Y:S01]  /*1e40*/  IMAD.MOV.U32 R19, RZ, RZ, RZ ;  /* 0x000000ffff137224 */ /* 0x000fe200078e00ff */
[----:B------:R-:W-:-:S07]  /*1e50*/  CS2R R10, SRZ ;  /* 0x00000000000a7805 */ /* 0x000fce000001ff00 */
.L_x_33:
[----:B------:R-:W-:Y:S01]  /*1e60*/  IMAD R16, R12, 0x9, R21 ;  /* 0x000000090c107824 */ /* 0x000fe200078e0215 */
[----:B------:R-:W-:Y:S04]  /*1e70*/  BSSY.RECONVERGENT B1, `(.L_x_26) ;  /* 0x000009c000017945 */ /* 0x000fe80003800200 */
[----:B------:R-:W-:-:S13]  /*1e80*/  ISETP.GE.AND P0, PT, R16, R23, PT ;  /* 0x000000171000720c */ /* 0x000fda0003f06270 */
[----:B0-----:R-:W-:Y:S05]  /*1e90*/  @P0 BRA `(.L_x_27) ;  /* 0x0000000800640947 */ /* 0x001fea0003800000 */
[----:B------:R-:W-:Y:S01]  /*1ea0*/  LEA R14, R3, UR7, 0x2 ;  /* 0x00000007030e7c11 */ /* 0x000fe2000f8e10ff */
[----:B------:R-:W0:Y:S01]  /*1eb0*/  LDC R13, c[0x0][0x3d8] ;  /* 0x0000f600ff0d7b82 */ /* 0x000e220000000800 */
[----:B------:R-:W0:Y:S01]  /*1ec0*/  LDCU UR4, c[0x0][0x3d4] ;  /* 0x00007a80ff0477ac */ /* 0x000e220008000800 */
[----:B------:R-:W-:Y:S01]  /*1ed0*/  I2FP.F32.S32 R12, R12 ;  /* 0x0000000c000c7245 */ /* 0x000fe20000201400 */
[----:B------:R-:W-:Y:S02]  /*1ee0*/  BSSY.RECONVERGENT B2, `(.L_x_28) ;  /* 0x000006e000027945 */ /* 0x000fe40003800200 */
[----:B------:R-:W1:Y:S02]  /*1ef0*/  LDS R14, [R14] ;  /* 0x000000000e0e7984 */ /* 0x000e640000000800 */
[----:B0-----:R-:W-:Y:S01]  /*1f00*/  FFMA R13, R12, UR4, R13 ;  /* 0x000000040c0d7c23 */ /* 0x001fe2000800000d */
[----:B------:R-:W-:Y:S01]  /*1f10*/  LEA R12, R16, UR9, 0x3 ;  /* 0x00000009100c7c11 */ /* 0x000fe2000f8e18ff */
[----:B-1----:R-:W-:-:S04]  /*1f20*/  FMUL R24, R14, -6.2831854820251464844 ;  /* 0xc0c90fdb0e187820 */ /* 0x002fc80000400000 */
[----:B------:R-:W-:Y:S02]  /*1f30*/  FMUL R24, R24, R13 ;  /* 0x0000000d18187220 */ /* 0x000fe40000400000 */
[----:B------:R-:W0:Y:S02]  /*1f40*/  LDS.64 R12, [R12] ;  /* 0x000000000c0c7984 */ /* 0x000e240000000a00 */
[C---:B------:R-:W-:Y:S01]  /*1f50*/  FMUL R25, R24.reuse, 0.63661974668502807617 ;  /* 0x3f22f98318197820 */ /* 0x040fe20000400000 */
[----:B------:R-:W-:-:S05]  /*1f60*/  FSETP.GE.AND P0, PT, |R24|, 105615, PT ;  /* 0x47ce47801800780b */ /* 0x000fca0003f06200 */
[----:B------:R-:W1:Y:S02]  /*1f70*/  F2I.NTZ R25, R25 ;  /* 0x0000001900197305 */ /* 0x000e640000203100 */
[----:B-1----:R-:W-:-:S05]  /*1f80*/  I2FP.F32.S32 R15, R25 ;  /* 0x00000019000f7245 */ /* 0x002fca0000201400 */
[----:B------:R-:W-:-:S04]  /*1f90*/  FFMA R14, R15, -1.5707962512969970703, R24 ;  /* 0xbfc90fda0f0e7823 */ /* 0x000fc80000000018 */
[----:B------:R-:W-:-:S04]  /*1fa0*/  FFMA R14, R15, -7.5497894158615963534e-08, R14 ;  /* 0xb3a221680f0e7823 */ /* 0x000fc8000000000e */
[----:B------:R-:W-:Y:S01]  /*1fb0*/  FFMA R14, R15, -5.3903029534742383927e-15, R14 ;  /* 0xa7c234c50f0e7823 */ /* 0x000fe2000000000e */
[----:B------:R-:W-:Y:S06]  /*1fc0*/  @!P0 BRA `(.L_x_29) ;  /* 0x00000004007c8947 */ /* 0x000fec0003800000 */
[----:B------:R-:W-:-:S13]  /*1fd0*/  FSETP.NEU.AND P0, PT, |R24|, +INF , PT ;  /* 0x7f8000001800780b */ /* 0x000fda0003f0d200 */
[----:B------:R-:W-:Y:S01]  /*1fe0*/  @!P0 FMUL R14, RZ, R24 ;  /* 0x00000018ff0e8220 */ /* 0x000fe20000400000 */
[----:B------:R-:W-:Y:S01]  /*1ff0*/  @!P0 MOV R25, RZ ;  /* 0x000000ff00198202 */ /* 0x000fe20000000f00 */
[----:B------:R-:W-:Y:S06]  /*2000*/  @!P0 BRA `(.L_x_29) ;  /* 0x00000004006c8947 */ /* 0x000fec0003800000 */
[----:B------:R-:W-:Y:S02]  /*2010*/  IMAD.SHL.U32 R14, R24, 0x100, RZ ;  /* 0x00000100180e7824 */ /* 0x000fe400078e00ff */
[----:B------:R-:W-:Y:S02]  /*2020*/  HFMA2 R27, -RZ, RZ, 0, 0 ;  /* 0x00000000ff1b7431 */ /* 0x000fe400000001ff */
[----:B------:R-:W-:Y:S01]  /*2030*/  IMAD.MOV.U32 R25, RZ, RZ, RZ ;  /* 0x000000ffff197224 */ /* 0x000fe200078e00ff */
[----:B------:R-:W1:Y:S01]  /*2040*/  LDCU.64 UR16, c[0x4][URZ] ;  /* 0x01000000ff1077ac */ /* 0x000e620008000a00 */
[----:B------:R-:W-:Y:S01]  /*2050*/  LOP3.LUT R29, R14, 0x80000000, RZ, 0xfc, !PT ;  /* 0x800000000e1d7812 */ /* 0x000fe200078efcff */
[----:B------:R-:W-:Y:S01]  /*2060*/  UMOV UR5, URZ ;  /* 0x000000ff00057c82 */ /* 0x000fe20008000000 */
[----:B------:R-:W-:-:S05]  /*2070*/  UMOV UR4, URZ ;  /* 0x000000ff00047c82 */ /* 0x000fca0008000000 */
.L_x_30:
[----:B-1----:R-:W-:Y:S01]  /*2080*/  MOV R14, UR16 ;  /* 0x00000010000e7c02 */ /* 0x002fe20008000f00 */
[----:B------:R-:W-:-:S05]  /*2090*/  IMAD.U32 R15, RZ, RZ, UR17 ;  /* 0x00000011ff0f7e24 */ /* 0x000fca000f8e00ff */
[----:B------:R-:W2:Y:S01]  /*20a0*/  LDG.E.CONSTANT R14, desc[UR12][R14.64] ;  /* 0x0000000c0e0e7981 */ /* 0x000ea2000c1e9900 */
[C---:B------:R-:W-:Y:S01]  /*20b0*/  ISETP.EQ.AND P4, PT, R25.reuse, RZ, PT ;  /* 0x000000ff1900720c */ /* 0x040fe20003f82270 */
[----:B------:R-:W-:Y:S01]  /*20c0*/  UIADD3 UR4, UPT, UPT, UR4, 0x1, URZ ;  /* 0x0000000104047890 */ /* 0x000fe2000fffe0ff */
[C---:B------:R-:W-:Y:S01]  /*20d0*/  ISETP.EQ.AND P3, PT, R25.reuse, 0x4, PT ;  /* 0x000000041900780c */ /* 0x040fe20003f62270 */
[----:B------:R-:W-:Y:S01]  /*20e0*/  UIADD3 UR16, UP1, UPT, UR16, 0x4, URZ ;  /* 0x0000000410107890 */ /* 0x000fe2000ff3e0ff */
[C---:B------:R-:W-:Y:S01]  /*20f0*/  ISETP.EQ.AND P2, PT, R25.reuse, 0x8, PT ;  /* 0x000000081900780c */ /* 0x040fe20003f42270 */
[----:B------:R-:W-:Y:S01]  /*2100*/  UISETP.NE.AND UP0, UPT, UR4, 0x6, UPT ;  /* 0x000000060400788c */ /* 0x000fe2000bf05270 */
[----:B------:R-:W-:Y:S01]  /*2110*/  ISETP.EQ.AND P1, PT, R25, 0xc, PT ;  /* 0x0000000c1900780c */ /* 0x000fe20003f22270 */
[----:B------:R-:W-:Y:S01]  /*2120*/  UIADD3.X UR17, UPT, UPT, URZ, UR17, URZ, UP1, !UPT ;  /* 0x00000011ff117290 */ /* 0x000fe20008ffe4ff */
[----:B--2---:R-:W-:-:S03]  /*2130*/  IMAD.WIDE.U32 R16, R14, R29, RZ ;  /* 0x0000001d0e107225 */ /* 0x004fc600078e00ff */
[----:B------:R-:W-:-:S04]  /*2140*/  IADD3 R16, P0, PT, R16, R27, RZ ;  /* 0x0000001b10107210 */ /* 0x000fc80007f1e0ff */
[----:B------:R-:W-:Y:S01]  /*2150*/  IADD3.X R27, PT, PT, R17, UR5, RZ, P0, !PT ;  /* 0x00000005111b7c10 */ /* 0x000fe200087fe4ff */
[--C-:B------:R-:W-:Y:S01]  /*2160*/  @P3 IMAD.MOV.U32 R4, RZ, RZ, R16.reuse ;  /* 0x000000ffff043224 */ /* 0x100fe200078e0010 */
[-C--:B------:R-:W-:Y:S02]  /*2170*/  @P4 MOV R2, R16.reuse ;  /* 0x0000001000024202 */ /* 0x080fe40000000f00 */
[----:B----4-:R-:W-:Y:S01]  /*2180*/  @P1 IMAD.MOV.U32 R6, RZ, RZ, R16 ;  /* 0x000000ffff061224 */ /* 0x010fe200078e0010 */
[C---:B------:R-:W-:Y:S02]  /*2190*/  ISETP.EQ.AND P0, PT, R25.reuse, 0x10, PT ;  /* 0x000000101900780c */ /* 0x040fe40003f02270 */
[C---:B------:R-:W-:Y:S02]  /*21a0*/  ISETP.EQ.AND P4, PT, R25.reuse, 0x14, PT ;  /* 0x000000141900780c */ /* 0x040fe40003f82270 */
[----:B------:R-:W-:Y:S02]  /*21b0*/  @P2 MOV R5, R16 ;  /* 0x0000001000052202 */ /* 0x000fe40000000f00 */
[----:B------:R-:W-:-:S07]  /*21c0*/  IADD3 R25, PT, PT, R25, 0x4, RZ ;  /* 0x0000000419197810 */ /* 0x000fce0007ffe0ff */
[----:B------:R-:W-:Y:S02]  /*21d0*/  @P0 MOV R7, R16 ;  /* 0x0000001000070202 */ /* 0x000fe40000000f00 */
[----:B------:R-:W-:Y:S01]  /*21e0*/  @P4 IMAD.MOV.U32 R8, RZ, RZ, R16 ;  /* 0x000000ffff084224 */ /* 0x000fe200078e0010 */
[----:B------:R-:W-:Y:S06]  /*21f0*/  BRA.U UP0, `(.L_x_30) ;  /* 0xfffffffd00a07547 */ /* 0x000fec000b83ffff */
[----:B------:R-:W-:Y:S01]  /*2200*/  SHF.R.U32.HI R14, RZ, 0x17, R24 ;  /* 0x00000017ff0e7819 */ /* 0x000fe20000011618 */
[----:B------:R-:W-:Y:S03]  /*2210*/  BSSY.RECONVERGENT B3, `(.L_x_31) ;  /* 0x0000028000037945 */ /* 0x000fe60003800200 */
[C---:B------:R-:W-:Y:S02]  /*2220*/  LOP3.LUT R15, R14.reuse, 0xe0, RZ, 0xc0, !PT ;  /* 0x000000e00e0f7812 */ /* 0x040fe400078ec0ff */
[----:B------:R-:W-:-:S03]  /*2230*/  LOP3.LUT P6, RZ, R14, 0x1f, RZ, 0xc0, !PT ;  /* 0x0000001f0eff7812 */ /* 0x000fc600078cc0ff */
[----:B------:R-:W-:-:S05]  /*2240*/  VIADD R15, R15, 0xffffff80 ;  /* 0xffffff800f0f7836 */ /* 0x000fca0000000000 */
[----:B------:R-:W-:-:S04]  /*2250*/  SHF.R.U32.HI R15, RZ, 0x5, R15 ;  /* 0x00000005ff0f7819 */ /* 0x000fc8000001160f */
[----:B------:R-:W-:-:S04]  /*2260*/  LEA R17, -R15, RZ, 0x2 ;  /* 0x000000ff0f117211 */ /* 0x000fc800078e11ff */
[C---:B------:R-:W-:Y:S02]  /*2270*/  ISETP.EQ.AND P2, PT, R17.reuse, -0x18, PT ;  /* 0xffffffe81100780c */ /* 0x040fe40003f42270 */
[C---:B------:R-:W-:Y:S02]  /*2280*/  ISETP.EQ.AND P3, PT, R17.reuse, -0x14, PT ;  /* 0xffffffec1100780c */ /* 0x040fe40003f62270 */
[C---:B------:R-:W-:Y:S02]  /*2290*/  ISETP.EQ.AND P0, PT, R17.reuse, -0x10, PT ;  /* 0xfffffff01100780c */ /* 0x040fe40003f02270 */
[C---:B------:R-:W-:Y:S02]  /*22a0*/  ISETP.EQ.AND P1, PT, R17.reuse, -0xc, PT ;  /* 0xfffffff41100780c */ /* 0x040fe40003f22270 */
[C---:B------:R-:W-:Y:S02]  /*22b0*/  ISETP.EQ.AND P4, PT, R17.reuse, RZ, PT ;  /* 0x000000ff1100720c */ /* 0x040fe40003f82270 */
[----:B------:R-:W-:-:S03]  /*22c0*/  ISETP.EQ.AND P5, PT, R17, 0x4, PT ;  /* 0x000000041100780c */ /* 0x000fc60003fa2270 */
[----:B------:R-:W-:Y:S01]  /*22d0*/  @P2 IMAD.MOV.U32 R25, RZ, RZ, R2 ;  /* 0x000000ffff192224 */ /* 0x000fe200078e0002 */
[C---:B------:R-:W-:Y:S01]  /*22e0*/  ISETP.EQ.AND P2, PT, R17.reuse, -0x8, PT ;  /* 0xfffffff81100780c */ /* 0x040fe20003f42270 */
[----:B------:R-:W-:Y:S01]  /*22f0*/  @P3 IMAD.MOV.U32 R25, RZ, RZ, R4 ;  /* 0x000000ffff193224 */ /* 0x000fe200078e0004 */
[----:B------:R-:W-:Y:S01]  /*2300*/  @P3 MOV R15, R2 ;  /* 0x00000002000f3202 */ /* 0x000fe20000000f00 */
[----:B------:R-:W-:Y:S01]  /*2310*/  @P0 IMAD.MOV.U32 R25, RZ, RZ, R5 ;  /* 0x000000ffff190224 */ /* 0x000fe200078e0005 */
[----:B------:R-:W-:Y:S01]  /*2320*/  ISETP.EQ.AND P3, PT, R17, -0x4, PT ;  /* 0xfffffffc1100780c */ /* 0x000fe20003f62270 */
[----:B------:R-:W-:Y:S01]  /*2330*/  @P1 IMAD.MOV.U32 R25, RZ, RZ, R6 ;  /* 0x000000ffff191224 */ /* 0x000fe200078e0006 */
[----:B------:R-:W-:Y:S02]  /*2340*/  @P0 MOV R15, R4 ;  /* 0x00000004000f0202 */ /* 0x000fe40000000f00 */
[----:B------:R-:W-:-:S05]  /*2350*/  @P1 MOV R15, R5 ;  /* 0x00000005000f1202 */ /* 0x000fca0000000f00 */
[----:B------:R-:W-:Y:S01]  /*2360*/  @P2 MOV R15, R6 ;  /* 0x00000006000f2202 */ /* 0x000fe20000000f00 */
[----:B------:R-:W-:-:S03]  /*2370*/  @P2 IMAD.MOV.U32 R25, RZ, RZ, R7 ;  /* 0x000000ffff192224 */ /* 0x000fc600078e0007 */
[----:B------:R-:W-:Y:S01]  /*2380*/  @P3 MOV R15, R7 ;  /* 0x00000007000f3202 */ /* 0x000fe20000000f00 */
[----:B------:R-:W-:Y:S01]  /*2390*/  @P3 IMAD.MOV.U32 R25, RZ, RZ, R8 ;  /* 0x000000ffff193224 */ /* 0x000fe200078e0008 */
[----:B------:R-:W-:Y:S01]  /*23a0*/  @P4 MOV R15, R8 ;  /* 0x00000008000f4202 */ /* 0x000fe20000000f00 */
[----:B------:R-:W-:Y:S01]  /*23b0*/  @P4 IMAD.MOV.U32 R25, RZ, RZ, R27 ;  /* 0x000000ffff194224 */ /* 0x000fe200078e001b */
[----:B------:R-:W-:Y:S01]  /*23c0*/  @P5 MOV R15, R27 ;  /* 0x0000001b000f5202 */ /* 0x000fe20000000f00 */
[----:B------:R-:W-:Y:S06]  /*23d0*/  @!P6 BRA `(.L_x_32) ;  /* 0x00000000002ce947 */ /* 0x000fec0003800000 */
[----:B------:R-:W-:Y:S01]  /*23e0*/  @P0 IMAD.MOV.U32 R16, RZ, RZ, R2 ;  /* 0x000000ffff100224 */ /* 0x000fe200078e0002 */
[----:B------:R-:W-:Y:S02]  /*23f0*/  ISETP.EQ.AND P0, PT, R17, 0x8, PT ;  /* 0x000000081100780c */ /* 0x000fe40003f02270 */
[----:B------:R-:W-:Y:S01]  /*2400*/  @P1 MOV R16, R4 ;  /* 0x0000000400101202 */ /* 0x000fe20000000f00 */
[----:B------:R-:W-:Y:S01]  /*2410*/  @P2 IMAD.MOV.U32 R16, RZ, RZ, R5 ;  /* 0x000000ffff102224 */ /* 0x000fe200078e0005 */
[----:B------:R-:W-:Y:S01]  /*2420*/  @P3 MOV R16, R6 ;  /* 0x0000000600103202 */ /* 0x000fe20000000f00 */
[----:B------:R-:W-:Y:S01]  /*2430*/  @P4 IMAD.MOV.U32 R16, RZ, RZ, R7 ;  /* 0x000000ffff104224 */ /* 0x000fe200078e0007 */
[----:B------:R-:W-:Y:S02]  /*2440*/  @P5 MOV R16, R8 ;  /* 0x0000000800105202 */ /* 0x000fe40000000f00 */
[----:B------:R-:W-:-:S04]  /*2450*/  LOP3.LUT R14, R14, 0x1f, RZ, 0xc0, !PT ;  /* 0x0000001f0e0e7812 */ /* 0x000fc800078ec0ff */
[----:B------:R-:W-:Y:S01]  /*2460*/  SHF.L.W.U32.HI R25, R15, R14, R25 ;  /* 0x0000000e0f197219 */ /* 0x000fe20000010e19 */
[----:B------:R-:W-:-:S05]  /*2470*/  @P0 IMAD.MOV.U32 R16, RZ, RZ, R27 ;  /* 0x000000ffff100224 */ /* 0x000fca00078e001b */
[----:B------:R-:W-:-:S07]  /*2480*/  SHF.L.W.U32.HI R15, R16, R14, R15 ;  /* 0x0000000e100f7219 */ /* 0x000fce0000010e0f */
.L_x_32:
[----:B------:R-:W-:Y:S05]  /*2490*/  BSYNC.RECONVERGENT B3 ;  /* 0x0000000000037941 */ /* 0x000fea0003800200 */
.L_x_31:
[C---:B------:R-:W-:Y:S01]  /*24a0*/  SHF.L.W.U32.HI R27, R15.reuse, 0x2, R25 ;  /* 0x000000020f1b7819 */ /* 0x040fe20000010e19 */
[----:B------:R-:W-:Y:S01]  /*24b0*/  UMOV UR4, 0x54442d19 ;  /* 0x54442d1900047882 */ /* 0x000fe20000000000 */
[----:B------:R-:W-:Y:S01]  /*24c0*/  SHF.L.U32 R15, R15, 0x2, RZ ;  /* 0x000000020f0f7819 */ /* 0x000fe200000006ff */
[----:B------:R-:W-:Y:S01]  /*24d0*/  UMOV UR5, 0x3bf921fb ;  /* 0x3bf921fb00057882 */ /* 0x000fe20000000000 */
[----:B------:R-:W-:Y:S02]  /*24e0*/  SHF.R.S32.HI R16, RZ, 0x1f, R27 ;  /* 0x0000001fff107819 */ /* 0x000fe4000001141b */
[----:B------:R-:W-:Y:S02]  /*24f0*/  SHF.R.U32.HI R26, RZ, 0x1e, R25 ;  /* 0x0000001eff1a7819 */ /* 0x000fe40000011619 */
[C---:B------:R-:W-:Y:S02]  /*2500*/  LOP3.LUT R14, R16.reuse, R15, RZ, 0x3c, !PT ;  /* 0x0000000f100e7212 */ /* 0x040fe400078e3cff */
[----:B------:R-:W-:-:S02]  /*2510*/  LOP3.LUT R15, R16, R27, RZ, 0x3c, !PT ;  /* 0x0000001b100f7212 */ /* 0x000fc400078e3cff */
[----:B------:R-:W-:Y:S02]  /*2520*/  ISETP.GE.AND P0, PT, R24, RZ, PT ;  /* 0x000000ff1800720c */ /* 0x000fe40003f06270 */
[C---:B------:R-:W-:Y:S02]  /*2530*/  LOP3.LUT R24, R27.reuse, R24, RZ, 0x3c, !PT ;  /* 0x000000181b187212 */ /* 0x040fe400078e3cff */
[----:B------:R-:W1:Y:S01]  /*2540*/  I2F.F64.S64 R14, R14 ;  /* 0x0000000e000e7312 */ /* 0x000e620000301c00 */
[----:B------:R-:W-:Y:S02]  /*2550*/  LEA.HI R25, R27, R26, RZ, 0x1 ;  /* 0x0000001a1b197211 */ /* 0x000fe400078f08ff */
[----:B------:R-:W-:-:S03]  /*2560*/  ISETP.GE.AND P1, PT, R24, RZ, PT ;  /* 0x000000ff1800720c */ /* 0x000fc60003f26270 */
[----:B------:R-:W-:-:S05]  /*2570*/  IMAD.MOV R24, RZ, RZ, -R25 ;  /* 0x000000ffff187224 */ /* 0x000fca00078e0a19 */
[----:B------:R-:W-:Y:S01]  /*2580*/  @!P0 MOV R25, R24 ;  /* 0x0000001800198202 */ /* 0x000fe20000000f00 */
[----:B-1----:R-:W-:-:S10]  /*2590*/  DMUL R16, R14, UR4 ;  /* 0x000000040e107c28 */ /* 0x002fd40008000000 */
[----:B------:R-:W1:Y:S02]  /*25a0*/  F2F.F32.F64 R16, R16 ;  /* 0x0000001000107310 */ /* 0x000e640000301000 */
[----:B-1----:R-:W-:-:S07]  /*25b0*/  FSEL R14, -R16, R16, !P1 ;  /* 0x00000010100e7208 */ /* 0x002fce0004800100 */
.L_x_29:
[----:B------:R-:W-:Y:S05]  /*25c0*/  BSYNC.RECONVERGENT B2 ;  /* 0x0000000000027941 */ /* 0x000fea0003800200 */
.L_x_28:
[----:B------:R-:W-:Y:S02]  /*25d0*/  HFMA2 R15, -RZ, RZ, 3.7421875, 0 ;  /* 0x437c0000ff0f7431 */ /* 0x000fe400000001ff */
[----:B------:R-:W-:Y:S01]  /*25e0*/  IMAD.MOV.U32 R16, RZ, RZ, 0x3f000000 ;  /* 0x3f000000ff107424 */ /* 0x000fe200078e00ff */
[----:B------:R-:W-:Y:S01]  /*25f0*/  MOV R24, 0x37cbac00 ;  /* 0x37cbac0000187802 */ /* 0x000fe20000000f00 */
[----:B------:R-:W-:Y:S01]  /*2600*/  IMAD.MOV.U32 R26, RZ, RZ, 0x394d4153 ;  /* 0x394d4153ff1a7424 */ /* 0x000fe200078e00ff */
[----:B------:R-:W-:Y:S01]  /*2610*/  LOP3.LUT P1, RZ, R25, 0x2, RZ, 0xc0, !PT ;  /* 0x0000000219ff7812 */ /* 0x000fe2000782c0ff */
[----:B------:R-:W-:Y:S01]  /*2620*/  FFMA.RM R16, R16, R15, 12582913 ;  /* 0x4b40000110107423 */ /* 0x000fe2000000400f */
[----:B------:R-:W-:-:S03]  /*2630*/  FMUL R15, R14, R14 ;  /* 0x0000000e0e0f7220 */ /* 0x000fc60000400000 */
[C---:B------:R-:W-:Y:S01]  /*2640*/  FADD R17, R16.reuse, -12583039 ;  /* 0xcb40007f10117421 */ /* 0x040fe20000000000 */
[C---:B------:R-:W-:Y:S01]  /*2650*/  FFMA R24, R15.reuse, R24, -0.0013887860113754868507 ;  /* 0xbab607ed0f187423 */ /* 0x040fe20000000018 */
[C---:B------:R-:W-:Y:S01]  /*2660*/  FFMA R26, R15.reuse, -R26, 0.0083327032625675201416 ;  /* 0x3c0885e40f1a7423 */ /* 0x040fe2000000081a */
[C---:B------:R-:W-:Y:S01]  /*2670*/  FFMA R27, R15.reuse, R14, RZ ;  /* 0x0000000e0f1b7223 */ /* 0x040fe200000000ff */
[----:B------:R-:W-:Y:S01]  /*2680*/  FADD R17, RZ, -R17 ;  /* 0x80000011ff117221 */ /* 0x000fe20000000000 */
[C---:B------:R-:W-:Y:S01]  /*2690*/  FFMA R24, R15.reuse, R24, 0.041666727513074874878 ;  /* 0x3d2aaabb0f187423 */ /* 0x040fe20000000018 */
[C---:B------:R-:W-:Y:S01]  /*26a0*/  FFMA R26, R15.reuse, R26, -0.16666662693023681641 ;  /* 0xbe2aaaa80f1a7423 */ /* 0x040fe2000000001a */
[----:B------:R-:W-:Y:S01]  /*26b0*/  SHF.L.U32 R16, R16, 0x17, RZ ;  /* 0x0000001710107819 */ /* 0x000fe200000006ff */
[----:B------:R-:W-:Y:S01]  /*26c0*/  FADD R17, RZ, R17 ;  /* 0x00000011ff117221 */ /* 0x000fe20000000000 */
[----:B------:R-:W-:Y:S01]  /*26d0*/  FFMA R24, R15, R24, -0.4999999701976776123 ;  /* 0xbeffffff0f187423 */ /* 0x000fe20000000018 */
[----:B------:R-:W-:Y:S01]  /*26e0*/  FFMA R14, R27, R26, R14 ;  /* 0x0000001a1b0e7223 */ /* 0x000fe2000000000e */
[----:B------:R-:W-:-:S02]  /*26f0*/  LOP3.LUT R26, R25, 0x1, RZ, 0xc0, !PT ;  /* 0x00000001191a7812 */ /* 0x000fc400078ec0ff */
[----:B------:R-:W-:Y:S01]  /*2700*/  FFMA R15, R15, R24, 1 ;  /* 0x3f8000000f0f7423 */ /* 0x000fe20000000018 */
[----:B------:R-:W1:Y:S01]  /*2710*/  MUFU.EX2 R17, R17 ;  /* 0x0000001100117308 */ /* 0x000e620000000800 */
[----:B------:R-:W-:Y:S02]  /*2720*/  IADD3 R24, PT, PT, R25, 0x1, RZ ;  /* 0x0000000119187810 */ /* 0x000fe40007ffe0ff */
[----:B------:R-:W-:Y:S02]  /*2730*/  ISETP.NE.U32.AND P0, PT, R26, 0x1, PT ;  /* 0x000000011a00780c */ /* 0x000fe40003f05070 */
[----:B------:R-:W-:Y:S02]  /*2740*/  LOP3.LUT P2, RZ, R24, 0x2, RZ, 0xc0, !PT ;  /* 0x0000000218ff7812 */ /* 0x000fe4000784c0ff */
[----:B------:R-:W-:Y:S02]  /*2750*/  FSEL R24, R15, R14, !P0 ;  /* 0x0000000e0f187208 */ /* 0x000fe40004000000 */
[----:B------:R-:W-:-:S02]  /*2760*/  FSEL R14, R14, R15, !P0 ;  /* 0x0000000f0e0e7208 */ /* 0x000fc40004000000 */
[----:B------:R-:W-:Y:S01]  /*2770*/  FSEL R15, R24, -R24, !P1 ;  /* 0x80000018180f7208 */ /* 0x000fe20004800000 */
[----:B-1----:R-:W-:Y:S01]  /*2780*/  FMUL R16, R17, R16 ;  /* 0x0000001011107220 */ /* 0x002fe20000400000 */
[----:B------:R-:W-:-:S03]  /*2790*/  FSEL R17, R14, -R14, !P2 ;  /* 0x8000000e0e117208 */ /* 0x000fc60005000000 */
[C---:B------:R-:W-:Y:S02]  /*27a0*/  FMUL R15, R16.reuse, R15 ;  /* 0x0000000f100f7220 */ /* 0x040fe40000400000 */
[----:B------:R-:W-:Y:S02]  /*27b0*/  FMUL R17, R16, R17 ;  /* 0x0000001110117220 */ /* 0x000fe40000400000 */
[C---:B0-----:R-:W-:Y:S02]  /*27c0*/  FMUL R25, R13.reuse, R15 ;  /* 0x0000000f0d197220 */ /* 0x041fe40000400000 */
[-C--:B------:R-:W-:Y:S02]  /*27d0*/  FMUL R14, R13, R17.reuse ;  /* 0x000000110d0e7220 */ /* 0x080fe40000400000 */
[C---:B------:R-:W-:Y:S02]  /*27e0*/  FFMA R25, R12.reuse, R17, -R25 ;  /* 0x000000110c197223 */ /* 0x040fe40000000819 */
[----:B------:R-:W-:-:S02]  /*27f0*/  FFMA R14, R12, R15, R14 ;  /* 0x0000000f0c0e7223 */ /* 0x000fc4000000000e */
[----:B------:R-:W-:Y:S02]  /*2800*/  FADD R10, R10, R25 ;  /* 0x000000190a0a7221 */ /* 0x000fe40000000000 */
[----:B------:R-:W-:-:S05]  /*2810*/  FADD R11, R11, R14 ;  /* 0x0000000e0b0b7221 */ /* 0x000fca0000000000 */
[----:B------:R0:W-:Y:S02]  /*2820*/  STS.64 [R18], R10 ;  /* 0x0000000a12007388 */ /* 0x0001e40000000a00 */
.L_x_27:
[----:B------:R-:W-:Y:S05]  /*2830*/  BSYNC.RECONVERGENT B1 ;  /* 0x0000000000017941 */ /* 0x000fea0003800200 */
.L_x_26:
[----:B------:R-:W-:Y:S01]  /*2840*/  LOP3.LUT R12, R0, 0xffff, RZ, 0xc0, !PT ;  /* 0x0000ffff000c7812 */ /* 0x000fe200078ec0ff */
[----:B------:R-:W1:Y:S04]  /*2850*/  LDCU UR4, c[0x0][0x3cc] ;  /* 0x00007980ff0477ac */ /* 0x000e680008000800 */
[----:B------:R-:W-:Y:S02]  /*2860*/  IMAD R13, R12, 0x1c72, RZ ;  /* 0x00001c720c0d7824 */ /* 0x000fe400078e02ff */
[----:B------:R-:W-:Y:S01]  /*2870*/  IMAD R12, R22, R19, R22 ;  /* 0x00000013160c7224 */ /* 0x000fe200078e0216 */
[----:B------:R-:W-:Y:S02]  /*2880*/  IADD3 R19, PT, PT, R19, 0x1, RZ ;  /* 0x0000000113137810 */ /* 0x000fe40007ffe0ff */
[----:B------:R-:W-:-:S05]  /*2890*/  SHF.R.U32.HI R13, RZ, 0x10, R13 ;  /* 0x00000010ff0d7819 */ /* 0x000fca000001160d */
[----:B------:R-:W-:-:S05]  /*28a0*/  IMAD.IADD R12, R13, 0x1, R12 ;  /* 0x000000010d0c7824 */ /* 0x000fca00078e020c */
[----:B-1----:R-:W-:-:S13]  /*28b0*/  ISETP.GE.AND P0, PT, R12, UR4, PT ;  /* 0x000000040c007c0c */ /* 0x002fda000bf06270 */
[----:B------:R-:W-:Y:S05]  /*28c0*/  @!P0 BRA `(.L_x_33) ;  /* 0xfffffff400648947 */ /* 0x000fea000383ffff */
.L_x_25:
[----:B------:R-:W-:Y:S05]  /*28d0*/  BSYNC.RECONVERGENT B0 ;  /* 0x0000000000007941 */ /* 0x000fea0003800200 */
.L_x_24:
[----:B------:R-:W-:Y:S01]  /*28e0*/  BAR.SYNC.DEFER_BLOCKING 0x0 ;  /* 0x0000000000007b1d */ /* 0x000fe20000010000 */
[C---:B------:R-:W-:Y:S02]  /*28f0*/  ISETP.GT.U32.AND P0, PT, R0.reuse, 0x8, PT ;  /* 0x000000080000780c */ /* 0x040fe40003f04070 */
[----:B------:R-:W-:-:S03]  /*2900*/  LEA R24, R0, UR10, 0x3 ;  /* 0x0000000a00187c11 */ /* 0x000fc6000f8e18ff */
[----:B------:R-:W-:Y:S08]  /*2910*/  BSSY.RECONVERGENT B0, `(.L_x_34) ;  /* 0x000005b000007945 */ /* 0x000ff00003800200 */
[----:B------:R-:W-:Y:S05]  /*2920*/  @P0 BRA `(.L_x_35) ;  /* 0x0000000400640947 */ /* 0x000fea0003800000 */
[----:B------:R1:W2:Y:S01]  /*2930*/  LDS.64 R16, [R24] ;  /* 0x0000000018107984 */ /* 0x0002a20000000a00 */
[----:B------:R-:W3:Y:S02]  /*2940*/  LDCU UR4, c[0x0][0x3cc] ;  /* 0x00007980ff0477ac */ /* 0x000ee40008000800 */
[----:B---3--:R-:W-:-:S09]  /*2950*/  UISETP.GE.AND UP0, UPT, UR4, 0x12, UPT ;  /* 0x000000120400788c */ /* 0x008fd2000bf06270 */
[----:B-1----:R-:W-:Y:S05]  /*2960*/  BRA.U !UP0, `(.L_x_36) ;  /* 0x0000000508287547 */ /* 0x002fea000b800000 */
[----:B------:R-:W-:Y:S01]  /*2970*/  UISETP.GE.AND UP0, UPT, UR4, 0x51, UPT ;  /* 0x000000510400788c */ /* 0x000fe2000bf06270 */
[----:B------:R-:W-:Y:S01]  /*2980*/  VIMNMX R25, PT, PT, R22, 0x2, !PT ;  /* 0x0000000216197848 */ /* 0x000fe20007fe0100 */
[----:B------:R-:W-:-:S04]  /*2990*/  HFMA2 R27, -RZ, RZ, 0, 5.9604644775390625e-08 ;  /* 0x00000001ff1b7431 */ /* 0x000fc800000001ff */
[----:B------:R-:W-:-:S03]  /*29a0*/  VIADD R26, R25, 0xffffffff ;  /* 0xffffffff191a7836 */ /* 0x000fc60000000000 */
[----:B------:R-:W-:Y:S05]  /*29b0*/  BRA.U !UP0, `(.L_x_37) ;  /* 0x00000001087c7547 */ /* 0x000fea000b800000 */
[----:B------:R-:W-:-:S07]  /*29c0*/  MOV R27, 0x1 ;  /* 0x00000001001b7802 */ /* 0x000fce0000000f00 */
.L_x_38:
[----:B------:R-:W-:-:S05]  /*29d0*/  IMAD R28, R27, 0x48, R24 ;  /* 0x000000481b1c7824 */ /* 0x000fca00078e0218 */
[----:B0-----:R-:W2:Y:S04]  /*29e0*/  LDS.64 R18, [R28] ;  /* 0x000000001c127984 */ /* 0x001ea80000000a00 */
[----:B------:R-:W0:Y:S04]  /*29f0*/  LDS.64 R10, [R28+0x48] ;  /* 0x000048001c0a7984 */ /* 0x000e280000000a00 */
[----:B------:R-:W1:Y:S04]  /*2a00*/  LDS.64 R12, [R28+0x90] ;  /* 0x000090001c0c7984 */ /* 0x000e680000000a00 */
[----:B------:R-:W3:Y:S01]  /*2a10*/  LDS.64 R14, [R28+0xd8] ;  /* 0x0000d8001c0e7984 */ /* 0x000ee20000000a00 */
[----:B--2---:R-:W-:Y:S01]  /*2a20*/  FADD R29, R18, R16 ;  /* 0x00000010121d7221 */ /* 0x004fe20000000000 */
[----:B------:R-:W-:-:S02]  /*2a30*/  FADD R18, R19, R17 ;  /* 0x0000001113127221 */ /* 0x000fc40000000000 */
[----:B------:R-:W2:Y:S01]  /*2a40*/  LDS.64 R16, [R28+0x120] ;  /* 0x000120001c107984 */ /* 0x000ea20000000a00 */
[----:B0-----:R-:W-:Y:S01]  /*2a50*/  FADD R19, R29, R10 ;  /* 0x0000000a1d137221 */ /* 0x001fe20000000000 */
[----:B------:R-:W-:Y:S02]  /*2a60*/  FADD R18, R18, R11 ;  /* 0x0000000b12127221 */ /* 0x000fe40000000000 */
[----:B------:R-:W0:Y:S01]  /*2a70*/  LDS.64 R10, [R28+0x168] ;  /* 0x000168001c0a7984 */ /* 0x000e220000000a00 */
[----:B-1----:R-:W-:Y:S01]  /*2a80*/  FADD R19, R19, R12 ;  /* 0x0000000c13137221 */ /* 0x002fe20000000000 */
[----:B------:R-:W-:Y:S02]  /*2a90*/  FADD R29, R18, R13 ;  /* 0x0000000d121d7221 */ /* 0x000fe40000000000 */
[----:B------:R-:W1:Y:S01]  /*2aa0*/  LDS.64 R12, [R28+0x1b0] ;  /* 0x0001b0001c0c7984 */ /* 0x000e620000000a00 */
[----:B---3--:R-:W-:Y:S01]  /*2ab0*/  FADD R14, R19, R14 ;  /* 0x0000000e130e7221 */ /* 0x008fe20000000000 */
[----:B------:R-:W-:-:S02]  /*2ac0*/  FADD R15, R29, R15 ;  /* 0x0000000f1d0f7221 */ /* 0x000fc40000000000 */
[----:B------:R-:W3:Y:S01]  /*2ad0*/  LDS.64 R18, [R28+0x1f8] ;  /* 0x0001f8001c127984 */ /* 0x000ee20000000a00 */
[----:B--2---:R-:W-:Y:S01]  /*2ae0*/  FADD R29, R14, R16 ;  /* 0x000000100e1d7221 */ /* 0x004fe20000000000 */
[----:B------:R-:W-:Y:S01]  /*2af0*/  FADD R14, R15, R17 ;  /* 0x000000110f0e7221 */ /* 0x000fe20000000000 */
[C---:B------:R-:W-:Y:S01]  /*2b00*/  IADD3 R15, PT, PT, R27.reuse, 0x7, RZ ;  /* 0x000000071b0f7810 */ /* 0x040fe20007ffe0ff */
[----:B------:R-:W-:Y:S01]  /*2b10*/  VIADD R27, R27, 0x8 ;  /* 0x000000081b1b7836 */ /* 0x000fe20000000000 */
[----:B------:R-:W-:Y:S01]  /*2b20*/  LOP3.LUT R16, R26, 0xfffffff8, RZ, 0xc0, !PT ;  /* 0xfffffff81a107812 */ /* 0x000fe200078ec0ff */
[----:B0-----:R-:W-:Y:S01]  /*2b30*/  FADD R29, R29, R10 ;  /* 0x0000000a1d1d7221 */ /* 0x001fe20000000000 */
[----:B------:R-:W-:Y:S02]  /*2b40*/  FADD R14, R14, R11 ;  /* 0x0000000b0e0e7221 */ /* 0x000fe40000000000 */
[----:B------:R-:W-:Y:S01]  /*2b50*/  ISETP.NE.AND P1, PT, R15, R16, PT ;  /* 0x000000100f00720c */ /* 0x000fe20003f25270 */
[----:B-1----:R-:W-:Y:S01]  /*2b60*/  FADD R29, R29, R12 ;  /* 0x0000000c1d1d7221 */ /* 0x002fe20000000000 */
[----:B------:R-:W-:-:S03]  /*2b70*/  FADD R14, R14, R13 ;  /* 0x0000000d0e0e7221 */ /* 0x000fc60000000000 */
[----:B---3--:R-:W-:Y:S01]  /*2b80*/  FADD R16, R29, R18 ;  /* 0x000000121d107221 */ /* 0x008fe20000000000 */
[----:B------:R-:W-:-:S07]  /*2b90*/  FADD R17, R14, R19 ;  /* 0x000000130e117221 */ /* 0x000fce0000000000 */
[----:B------:R-:W-:Y:S05]  /*2ba0*/  @P1 BRA `(.L_x_38) ;  /* 0xfffffffc00881947 */ /* 0x000fea000383ffff */
.L_x_37:
[----:B------:R-:W-:-:S13]  /*2bb0*/  LOP3.LUT P1, RZ, R26, 0x7, RZ, 0xc0, !PT ;  /* 0x000000071aff7812 */ /* 0x000fda000782c0ff */
[----:B------:R-:W-:Y:S05]  /*2bc0*/  @!P1 BRA `(.L_x_39) ;  /* 0x00000000008c9947 */ /* 0x000fea0003800000 */
[----:B------:R-:W-:Y:S02]  /*2bd0*/  ISETP.GE.U32.AND P2, PT, R20, 0x3, PT ;  /* 0x000000031400780c */ /* 0x000fe40003f46070 */
[----:B0-----:R-:W-:-:S04]  /*2be0*/  IADD3 R10, PT, PT, R25, 0x7, RZ ;  /* 0x00000007190a7810 */ /* 0x001fc80007ffe0ff */
[----:B------:R-:W-:-:S07]  /*2bf0*/  LOP3.LUT P1, RZ, R10, 0x3, RZ, 0xc0, !PT ;  /* 0x000000030aff7812 */ /* 0x000fce000782c0ff */
[----:B------:R-:W-:Y:S06]  /*2c00*/  @!P2 BRA `(.L_x_40) ;  /* 0x000000000038a947 */ /* 0x000fec0003800000 */
[C---:B------:R-:W-:Y:S01]  /*2c10*/  IMAD R26, R27.reuse, 0x48, R24 ;  /* 0x000000481b1a7824 */ /* 0x040fe200078e0218 */
[----:B------:R-:W-:-:S04]  /*2c20*/  IADD3 R27, PT, PT, R27, 0x4, RZ ;  /* 0x000000041b1b7810 */ /* 0x000fc80007ffe0ff */
[----:B------:R-:W2:Y:S04]  /*2c30*/  LDS.64 R10, [R26] ;  /* 0x000000001a0a7984 */ /* 0x000ea80000000a00 */
[----:B------:R-:W0:Y:S04]  /*2c40*/  LDS.64 R12, [R26+0x48] ;  /* 0x000048001a0c7984 */ /* 0x000e280000000a00 */
[----:B------:R-:W1:Y:S04]  /*2c50*/  LDS.64 R14, [R26+0x90] ;  /* 0x000090001a0e7984 */ /* 0x000e680000000a00 */
[----:B------:R-:W3:Y:S01]  /*2c60*/  LDS.64 R18, [R26+0xd8] ;  /* 0x0000d8001a127984 */ /* 0x000ee20000000a00 */
[----:B--2---:R-:W-:Y:S01]  /*2c70*/  FADD R29, R16, R10 ;  /* 0x0000000a101d7221 */ /* 0x004fe20000000000 */
[----:B------:R-:W-:-:S03]  /*2c80*/  FADD R10, R17, R11 ;  /* 0x0000000b110a7221 */ /* 0x000fc60000000000 */
[----:B0-----:R-:W-:Y:S01]  /*2c90*/  FADD R29, R29, R12 ;  /* 0x0000000c1d1d7221 */ /* 0x001fe20000000000 */
[----:B------:R-:W-:-:S03]  /*2ca0*/  FADD R10, R10, R13 ;  /* 0x0000000d0a0a7221 */ /* 0x000fc60000000000 */
[----:B-1----:R-:W-:Y:S01]  /*2cb0*/  FADD R29, R29, R14 ;  /* 0x0000000e1d1d7221 */ /* 0x002fe20000000000 */
[----:B------:R-:W-:-:S03]  /*2cc0*/  FADD R10, R10, R15 ;  /* 0x0000000f0a0a7221 */ /* 0x000fc60000000000 */
[----:B---3--:R-:W-:Y:S01]  /*2cd0*/  FADD R16, R29, R18 ;  /* 0x000000121d107221 */ /* 0x008fe20000000000 */
[----:B------:R-:W-:-:S07]  /*2ce0*/  FADD R17, R10, R19 ;  /* 0x000000130a117221 */ /* 0x000fce0000000000 */
.L_x_40:
[----:B------:R-:W-:Y:S05]  /*2cf0*/  @!P1 BRA `(.L_x_39) ;  /* 0x0000000000409947 */ /* 0x000fea0003800000 */
[----:B------:R-:W-:Y:S01]  /*2d00*/  ISETP.NE.AND P2, PT, R9, 0x1, PT ;  /* 0x000000010900780c */ /* 0x000fe20003f45270 */
[----:B------:R-:W-:-:S05]  /*2d10*/  VIADD R25, R25, 0x3 ;  /* 0x0000000319197836 */ /* 0x000fca0000000000 */
[----:B------:R-:W-:-:S07]  /*2d20*/  LOP3.LUT P1, RZ, R25, 0x1, RZ, 0xc0, !PT ;  /* 0x0000000119ff7812 */ /* 0x000fce000782c0ff */
[----:B------:R-:W-:Y:S06]  /*2d30*/  @!P2 BRA `(.L_x_41) ;  /* 0x000000000020a947 */ /* 0x000fec0003800000 */
[C---:B------:R-:W-:Y:S01]  /*2d40*/  IMAD R14, R27.reuse, 0x48, R24 ;  /* 0x000000481b0e7824 */ /* 0x040fe200078e0218 */
[----:B------:R-:W-:-:S04]  /*2d50*/  IADD3 R27, PT, PT, R27, 0x2, RZ ;  /* 0x000000021b1b7810 */ /* 0x000fc80007ffe0ff */
[----:B------:R-:W2:Y:S04]  /*2d60*/  LDS.64 R10, [R14] ;  /* 0x000000000e0a7984 */ /* 0x000ea80000000a00 */
[----:B------:R-:W0:Y:S01]  /*2d70*/  LDS.64 R12, [R14+0x48] ;  /* 0x000048000e0c7984 */ /* 0x000e220000000a00 */
[----:B--2---:R-:W-:Y:S01]  /*2d80*/  FADD R15, R16, R10 ;  /* 0x0000000a100f7221 */ /* 0x004fe20000000000 */
[----:B------:R-:W-:-:S03]  /*2d90*/  FADD R10, R17, R11 ;  /* 0x0000000b110a7221 */ /* 0x000fc60000000000 */
[----:B0-----:R-:W-:Y:S01]  /*2da0*/  FADD R16, R15, R12 ;  /* 0x0000000c0f107221 */ /* 0x001fe20000000000 */
[----:B------:R-:W-:-:S07]  /*2db0*/  FADD R17, R10, R13 ;  /* 0x0000000d0a117221 */ /* 0x000fce0000000000 */
.L_x_41:
[----:B------:R-:W-:-:S06]  /*2dc0*/  @P1 IMAD R10, R27, 0x48, R24 ;  /* 0x000000481b0a1824 */ /* 0x000fcc00078e0218 */
[----:B------:R-:W2:Y:S02]  /*2dd0*/  @P1 LDS.64 R10, [R10] ;  /* 0x000000000a0a1984 */ /* 0x000ea40000000a00 */
[----:B--2---:R-:W-:Y:S01]  /*2de0*/  @P1 FADD R16, R16, R10 ;  /* 0x0000000a10101221 */ /* 0x004fe20000000000 */
[----:B------:R-:W-:-:S07]  /*2df0*/  @P1 FADD R17, R17, R11 ;  /* 0x0000000b11111221 */ /* 0x000fce0000000000 */
.L_x_39:
[----:B--2---:R1:W-:Y:S02]  /*2e00*/  STS.64 [R24], R16 ;  /* 0x0000001018007388 */ /* 0x0043e40000000a00 */
.L_x_36:
[----:B------:R-:W3:Y:S01]  /*2e10*/  S2UR UR5, SR_CgaCtaId ;  /* 0x00000000000579c3 */ /* 0x000ee20000008800 */
[----:B------:R-:W5:Y:S01]  /*2e20*/  LDCU UR11, c[0x0][0x3b4] ;  /* 0x00007680ff0b77ac */ /* 0x000f620008000800 */
[----:B0-----:R-:W-:Y:S01]  /*2e30*/  IMAD R10, R3, 0x9, R0 ;  /* 0x00000009030a7824 */ /* 0x001fe200078e0200 */
[----:B------:R-:W-:Y:S02]  /*2e40*/  UMOV UR4, 0x400 ;  /* 0x0000040000047882 */ /* 0x000fe40000000000 */
[----:B---3--:R-:W-:-:S04]  /*2e50*/  ULEA UR4, UR5, UR4, 0x18 ;  /* 0x0000000405047291 */ /* 0x008fc8000f8ec0ff */
[----:B-----5:R-:W-:-:S06]  /*2e60*/  ULEA UR4, UR11, UR4, 0x2 ;  /* 0x000000040b047291 */ /* 0x020fcc000f8e10ff */
[----:B------:R-:W-:-:S05]  /*2e70*/  LEA R12, R10, UR4, 0x3 ;  /* 0x000000040a0c7c11 */ /* 0x000fca000f8e18ff */
[----:B------:R-:W2:Y:S02]  /*2e80*/  LDS.64 R10, [R12] ;  /* 0x000000000c0a7984 */ /* 0x000ea40000000a00 */
[----:B--2---:R-:W-:Y:S01]  /*2e90*/  FADD R10, -R10, R16 ;  /* 0x000000100a0a7221 */ /* 0x004fe20000000100 */
[----:B------:R-:W-:-:S05]  /*2ea0*/  FADD R11, -R11, R17 ;  /* 0x000000110b0b7221 */ /* 0x000fca0000000100 */
[----:B------:R2:W-:Y:S02]  /*2eb0*/  STS.64 [R24], R10 ;  /* 0x0000000a18007388 */ /* 0x0005e40000000a00 */
.L_x_35:
[----:B------:R-:W-:Y:S05]  /*2ec0*/  BSYNC.RECONVERGENT B0 ;  /* 0x0000000000007941 */ /* 0x000fea0003800200 */
.L_x_34:
[----:B0-2---:R-:W-:Y:S01]  /*2ed0*/  PRMT R10, R0, 0x9910, RZ ;  /* 0x00009910000a7816 */ /* 0x005fe200000000ff */
[----:B------:R-:W-:Y:S04]  /*2ee0*/  BAR.SYNC.DEFER_BLOCKING 0x0 ;  /* 0x0000000000007b1d */ /* 0x000fe80000010000 */
[----:B------:R-:W-:Y:S02]  /*2ef0*/  IMAD R10, R10, 0xab, RZ ;  /* 0x000000ab0a0a7824 */ /* 0x000fe400078e02ff */
[----:B------:R-:W-:Y:S03]  /*2f00*/  BSSY.RECONVERGENT B0, `(.L_x_42) ;  /* 0x000002f000007945 */ /* 0x000fe60003800200 */
[----:B------:R-:W-:-:S04]  /*2f10*/  LOP3.LUT R10, R10, 0xffff, RZ, 0xc0, !PT ;  /* 0x0000ffff0a0a7812 */ /* 0x000fc800078ec0ff */
[----:B------:R-:W-:-:S04]  /*2f20*/  SHF.R.U32.HI R10, RZ, 0x9, R10 ;  /* 0x00000009ff0a7819 */ /* 0x000fc8000001160a */
[----:B------:R-:W-:-:S05]  /*2f30*/  PRMT R10, R10, 0x9910, RZ ;  /* 0x000099100a0a7816 */ /* 0x000fca00000000ff */
[----:B------:R-:W-:-:S05]  /*2f40*/  IMAD R10, R10, 0x3, RZ ;  /* 0x000000030a0a7824 */ /* 0x000fca00078e02ff */
[----:B------:R-:W-:-:S04]  /*2f50*/  IADD3 R10, PT, PT, RZ, -R10, RZ ;  /* 0x8000000aff0a7210 */ /* 0x000fc80007ffe0ff */
[----:B------:R-:W-:-:S05]  /*2f60*/  PRMT R11, R10, 0x7710, RZ ;  /* 0x000077100a0b7816 */ /* 0x000fca00000000ff */
[----:B------:R-:W-:-:S05]  /*2f70*/  IMAD.IADD R11, R11, 0x1, R0 ;  /* 0x000000010b0b7824 */ /* 0x000fca00078e0200 */
[----:B-1----:R-:W-:-:S04]  /*2f80*/  LOP3.LUT R17, R11, 0xff, RZ, 0xc0, !PT ;  /* 0x000000ff0b117812 */ /* 0x002fc800078ec0ff */
[----:B------:R-:W-:Y:S01]  /*2f90*/  IADD3 R16, PT, PT, -R17, R0, RZ ;  /* 0x0000000011107210 */ /* 0x000fe20007ffe1ff */
[----:B------:R-:W-:Y:S06]  /*2fa0*/  @P0 BRA `(.L_x_43) ;  /* 0x0000000000900947 */ /* 0x000fec0003800000 */
[----:B------:R-:W0:Y:S01]  /*2fb0*/  S2R R11, SR_CgaCtaId ;  /* 0x00000000000b7919 */ /* 0x000e220000008800 */
[----:B------:R-:W1:Y:S01]  /*2fc0*/  LDC R13, c[0x0][0x3a8] ;  /* 0x0000ea00ff0d7b82 */ /* 0x000e620000000800 */
[----:B------:R-:W-:Y:S02]  /*2fd0*/  MOV R18, 0x400 ;  /* 0x0000040000127802 */ /* 0x000fe40000000f00 */
[----:B------:R-:W-:-:S05]  /*2fe0*/  LEA R29, R16, UR10, 0x3 ;  /* 0x0000000a101d7c11 */ /* 0x000fca000f8e18ff */
[----:B------:R-:W-:Y:S01]  /*2ff0*/  LDS.64 R14, [R29+0x10] ;  /* 0x000010001d0e7984 */ /* 0x000fe20000000a00 */
[----:B------:R-:W2:Y:S01]  /*3000*/  LDC R19, c[0x0][0x3c4] ;  /* 0x0000f100ff137b82 */ /* 0x000ea20000000800 */
[----:B0-----:R-:W-:-:S04]  /*3010*/  LEA R18, R11, R18, 0x18 ;  /* 0x000000120b127211 */ /* 0x001fc800078ec0ff */
[-C--:B-1----:R-:W-:Y:S02]  /*3020*/  LEA R10, R13, R18.reuse, 0x2 ;  /* 0x000000120d0a7211 */ /* 0x082fe400078e10ff */
[----:B------:R-:W-:Y:S01]  /*3030*/  LDS.64 R12, [R29+0x8] ;  /* 0x000008001d0c7984 */ /* 0x000fe20000000a00 */
[----:B--2---:R-:W-:Y:S02]  /*3040*/  LEA R19, R19, R18, 0x2 ;  /* 0x0000001213137211 */ /* 0x004fe400078e10ff */
[----:B------:R-:W-:Y:S02]  /*3050*/  IMAD R10, R3, 0x24, R10 ;  /* 0x00000024030a7824 */ /* 0x000fe400078e020a */
[----:B------:R-:W-:Y:S02]  /*3060*/  LEA R19, R0, R19, 0x3 ;  /* 0x0000001300137211 */ /* 0x000fe400078e18ff */
[----:B------:R-:W-:Y:S02]  /*3070*/  IMAD R28, R17, 0x4, R10 ;  /* 0x00000004111c7824 */ /* 0x000fe400078e020a */
[----:B------:R-:W0:Y:S04]  /*3080*/  LDS.64 R10, [R29] ;  /* 0x000000001d0a7984 */ /* 0x000e280000000a00 */
[----:B------:R-:W1:Y:S04]  /*3090*/  LDS R27, [R28] ;  /* 0x000000001c1b7984 */ /* 0x000e680000000800 */
[----:B------:R-:W2:Y:S04]  /*30a0*/  LDS R26, [R28+0xc] ;  /* 0x00000c001c1a7984 */ /* 0x000ea80000000800 */
[----:B------:R0:W3:Y:S02]  /*30b0*/  LDS R25, [R28+0x18] ;  /* 0x000018001c197984 */ /* 0x0000e40000000800 */
[-C--:B0-----:R-:W-:Y:S01]  /*30c0*/  FMUL R28, RZ, R11.reuse ;  /* 0x0000000bff1c7220 */ /* 0x081fe20000400000 */
[----:B-1----:R-:W-:-:S03]  /*30d0*/  FMUL R11, R27, R11 ;  /* 0x0000000b1b0b7220 */ /* 0x002fc60000400000 */
[-C--:B------:R-:W-:Y:S01]  /*30e0*/  FFMA R27, R27, R10.reuse, -R28 ;  /* 0x0000000a1b1b7223 */ /* 0x080fe2000000081c */
[----:B------:R-:W-:Y:S01]  /*30f0*/  FMUL R28, RZ, R15 ;  /* 0x0000000fff1c7220 */ /* 0x000fe20000400000 */
[----:B------:R-:W-:Y:S01]  /*3100*/  FFMA R11, RZ, R10, R11 ;  /* 0x0000000aff0b7223 */ /* 0x000fe2000000000b */
[-C--:B------:R-:W-:Y:S01]  /*3110*/  FMUL R10, RZ, R13.reuse ;  /* 0x0000000dff0a7220 */ /* 0x080fe20000400000 */
[C---:B--2---:R-:W-:Y:S01]  /*3120*/  FMUL R13, R26.reuse, R13 ;  /* 0x0000000d1a0d7220 */ /* 0x044fe20000400000 */
[----:B------:R-:W-:Y:S01]  /*3130*/  FADD R27, RZ, R27 ;  /* 0x0000001bff1b7221 */ /* 0x000fe20000000000 */
[----:B------:R-:W-:Y:S01]  /*3140*/  FADD R11, RZ, R11 ;  /* 0x0000000bff0b7221 */ /* 0x000fe20000000000 */
[-C--:B------:R-:W-:Y:S01]  /*3150*/  FFMA R26, R26, R12.reuse, -R10 ;  /* 0x0000000c1a1a7223 */ /* 0x080fe2000000080a */
[----:B------:R-:W-:Y:S01]  /*3160*/  FFMA R12, RZ, R12, R13 ;  /* 0x0000000cff0c7223 */ /* 0x000fe2000000000d */
[C---:B---3--:R-:W-:Y:S01]  /*3170*/  FMUL R15, R25.reuse, R15 ;  /* 0x0000000f190f7220 */ /* 0x048fe20000400000 */
[-C--:B------:R-:W-:Y:S01]  /*3180*/  FFMA R25, R25, R14.reuse, -R28 ;  /* 0x0000000e19197223 */ /* 0x080fe2000000081c */
[----:B------:R-:W-:Y:S01]  /*3190*/  FADD R10, R27, R26 ;  /* 0x0000001a1b0a7221 */ /* 0x000fe20000000000 */
[----:B------:R-:W-:Y:S01]  /*31a0*/  FADD R11, R11, R12 ;  /* 0x0000000c0b0b7221 */ /* 0x000fe20000000000 */
[----:B------:R-:W-:-:S02]  /*31b0*/  FFMA R14, RZ, R14, R15 ;  /* 0x0000000eff0e7223 */ /* 0x000fc4000000000f */
[----:B------:R-:W-:Y:S02]  /*31c0*/  FADD R10, R10, R25 ;  /* 0x000000190a0a7221 */ /* 0x000fe40000000000 */
[----:B------:R-:W-:-:S05]  /*31d0*/  FADD R11, R11, R14 ;  /* 0x0000000e0b0b7221 */ /* 0x000fca0000000000 */
[----:B------:R0:W-:Y:S02]  /*31e0*/  STS.64 [R19], R10 ;  /* 0x0000000a13007388 */ /* 0x0001e40000000a00 */
.L_x_43:
[----:B------:R-:W-:Y:S05]  /*31f0*/  BSYNC.RECONVERGENT B0 ;  /* 0x0000000000007941 */ /* 0x000fea0003800200 */
.L_x_42:
[----:B------:R-:W-:Y:S06]  /*3200*/  BAR.SYNC.DEFER_BLOCKING 0x0 ;  /* 0x0000000000007b1d */ /* 0x000fec0000010000 */
[----:B------:R-:W-:Y:S04]  /*3210*/  BSSY.RECONVERGENT B0, `(.L_x_44) ;  /* 0x0000025000007945 */ /* 0x000fe80003800200 */
[----:B------:R-:W-:Y:S05]  /*3220*/  @P0 BRA `(.L_x_45) ;  /* 0x00000000008c0947 */ /* 0x000fea0003800000 */
[----:B0-----:R-:W0:Y:S01]  /*3230*/  S2R R11, SR_CgaCtaId ;  /* 0x00000000000b7919 */ /* 0x001e220000008800 */
[----:B------:R-:W1:Y:S01]  /*3240*/  LDC R13, c[0x0][0x3ac] ;  /* 0x0000eb00ff0d7b82 */ /* 0x000e620000000800 */
[----:B------:R-:W-:-:S07]  /*3250*/  MOV R10, 0x400 ;  /* 0x00000400000a7802 */ /* 0x000fce0000000f00 */
[----:B------:R-:W2:Y:S01]  /*3260*/  LDC R15, c[0x0][0x3c4] ;  /* 0x0000f100ff0f7b82 */ /* 0x000ea20000000800 */
[----:B0-----:R-:W-:-:S04]  /*3270*/  LEA R10, R11, R10, 0x18 ;  /* 0x0000000a0b0a7211 */ /* 0x001fc800078ec0ff */
[----:B--2---:R-:W-:Y:S01]  /*3280*/  LEA R18, R15, R10, 0x2 ;  /* 0x0000000a0f127211 */ /* 0x004fe200078e10ff */
[----:B-1----:R-:W-:-:S03]  /*3290*/  IMAD R12, R13, 0x4, R10 ;  /* 0x000000040d0c7824 */ /* 0x002fc600078e020a */
[----:B------:R-:W-:Y:S01]  /*32a0*/  LEA R18, R17, R18, 0x3 ;  /* 0x0000001211127211 */ /* 0x000fe200078e18ff */
[----:B------:R-:W-:-:S04]  /*32b0*/  IMAD R11, R3, 0x24, R12 ;  /* 0x00000024030b7824 */ /* 0x000fc800078e020c */
[----:B------:R-:W-:Y:S01]  /*32c0*/  IMAD R19, R16, 0x4, R11 ;  /* 0x0000000410137824 */ /* 0x000fe200078e020b */
[----:B------:R-:W0:Y:S04]  /*32d0*/  LDS.64 R12, [R18+0x18] ;  /* 0x00001800120c7984 */ /* 0x000e280000000a00 */
[----:B------:R-:W1:Y:S04]  /*32e0*/  LDS.64 R10, [R18] ;  /* 0x00000000120a7984 */ /* 0x000e680000000a00 */
[----:B------:R-:W2:Y:S04]  /*32f0*/  LDS R25, [R19] ;  /* 0x0000000013197984 */ /* 0x000ea80000000800 */
[----:B------:R-:W3:Y:S04]  /*3300*/  LDS R17, [R19+0x4] ;  /* 0x0000040013117984 */ /* 0x000ee80000000800 */
[----:B------:R-:W5:Y:S04]  /*3310*/  LDS.64 R14, [R18+0x30] ;  /* 0x00003000120e7984 */ /* 0x000f680000000a00 */
[----:B------:R-:W4:Y:S01]  /*3320*/  LDS R16, [R19+0x8] ;  /* 0x0000080013107984 */ /* 0x000f220000000800 */
[----:B0-----:R-:W-:Y:S01]  /*3330*/  FMUL R29, RZ, R13 ;  /* 0x0000000dff1d7220 */ /* 0x001fe20000400000 */
[----:B-1----:R-:W-:Y:S01]  /*3340*/  FMUL R27, RZ, R11 ;  /* 0x0000000bff1b7220 */ /* 0x002fe20000400000 */
[----:B--2---:R-:W-:-:S03]  /*3350*/  FMUL R11, R11, R25 ;  /* 0x000000190b0b7220 */ /* 0x004fc60000400000 */
[----:B------:R-:W-:Y:S01]  /*3360*/  FFMA R27, R10, R25, -R27 ;  /* 0x000000190a1b7223 */ /* 0x000fe2000000081b */
[-C--:B---3--:R-:W-:Y:S01]  /*3370*/  FMUL R13, R13, R17.reuse ;  /* 0x000000110d0d7220 */ /* 0x088fe20000400000 */
[----:B------:R-:W-:Y:S01]  /*3380*/  FFMA R11, RZ, R10, R11 ;  /* 0x0000000aff0b7223 */ /* 0x000fe2000000000b */
[----:B------:R-:W-:Y:S01]  /*3390*/  FFMA R10, R12, R17, -R29 ;  /* 0x000000110c0a7223 */ /* 0x000fe2000000081d */
[----:B------:R-:W-:Y:S01]  /*33a0*/  FADD R27, RZ, R27 ;  /* 0x0000001bff1b7221 */ /* 0x000fe20000000000 */
[----:B------:R-:W-:Y:S01]  /*33b0*/  FFMA R12, RZ, R12, R13 ;  /* 0x0000000cff0c7223 */ /* 0x000fe2000000000d */
[----:B-----5:R-:W-:Y:S01]  /*33c0*/  FMUL R13, RZ, R15 ;  /* 0x0000000fff0d7220 */ /* 0x020fe20000400000 */
[----:B------:R-:W-:Y:S01]  /*33d0*/  FADD R11, RZ, R11 ;  /* 0x0000000bff0b7221 */ /* 0x000fe20000000000 */
[----:B------:R-:W-:Y:S01]  /*33e0*/  FADD R10, R27, R10 ;  /* 0x0000000a1b0a7221 */ /* 0x000fe20000000000 */
[-C--:B----4-:R-:W-:Y:S01]  /*33f0*/  FMUL R15, R15, R16.reuse ;  /* 0x000000100f0f7220 */ /* 0x090fe20000400000 */
[----:B------:R-:W-:Y:S01]  /*3400*/  FFMA R13, R14, R16, -R13 ;  /* 0x000000100e0d7223 */ /* 0x000fe2000000080d */
[----:B------:R-:W-:-:S02]  /*3410*/  FADD R11, R11, R12 ;  /* 0x0000000c0b0b7221 */ /* 0x000fc40000000000 */
[----:B------:R-:W-:Y:S01]  /*3420*/  FFMA R14, RZ, R14, R15 ;  /* 0x0000000eff0e7223 */ /* 0x000fe2000000000f */
[----:B------:R-:W-:-:S03]  /*3430*/  FADD R10, R10, R13 ;  /* 0x0000000d0a0a7221 */ /* 0x000fc60000000000 */
[----:B------:R-:W-:-:S05]  /*3440*/  FADD R11, R11, R14 ;  /* 0x0000000e0b0b7221 */ /* 0x000fca0000000000 */
[----:B------:R1:W-:Y:S02]  /*3450*/  STS.64 [R24], R10 ;  /* 0x0000000a18007388 */ /* 0x0003e40000000a00 */
.L_x_45:
[----:B------:R-:W-:Y:S05]  /*3460*/  BSYNC.RECONVERGENT B0 ;  /* 0x0000000000007941 */ /* 0x000fea0003800200 */
.L_x_44:
[----:B------:R-:W-:Y:S01]  /*3470*/  BAR.SYNC.DEFER_BLOCKING 0x0 ;  /* 0x0000000000007b1d */ /* 0x000fe20000010000 */
[----:B------:R-:W-:-:S05]  /*3480*/  ISETP.GE.AND P0, PT, R0, R23, PT ;  /* 0x000000170000720c */ /* 0x000fca0003f06270 */
[----:B------:R-:W-:Y:S08]  /*3490*/  BSSY.RECONVERGENT B0, `(.L_x_46) ;  /* 0x00000a6000007945 */ /* 0x000ff00003800200 */
[----:B------:R-:W-:Y:S05]  /*34a0*/  @P0 BRA `(.L_x_47) ;  /* 0x0000000800900947 */ /* 0x000fea0003800000 */
[----:B01----:R-:W-:Y:S01]  /*34b0*/  HFMA2 R11, -RZ, RZ, 1.75, 0 ;  /* 0x3f000000ff0b7431 */ /* 0x003fe200000001ff */
[----:B------:R-:W-:Y:S02]  /*34c0*/  MOV R10, 0x437c0000 ;  /* 0x437c0000000a7802 */ /* 0x000fe40000000f00 */
[----:B------:R-:W-:-:S03]  /*34d0*/  MOV R19, RZ ;  /* 0x000000ff00137202 */ /* 0x000fc60000000f00 */
[----:B------:R-:W-:-:S04]  /*34e0*/  FFMA.RM R10, R11, R10, 12582913 ;  /* 0x4b4000010b0a7423 */ /* 0x000fc8000000400a */
[C---:B------:R-:W-:Y:S01]  /*34f0*/  FADD R11, R10.reuse, -12583039 ;  /* 0xcb40007f0a0b7421 */ /* 0x040fe20000000000 */
[----:B------:R-:W-:-:S03]  /*3500*/  IMAD.SHL.U32 R18, R10, 0x800000, RZ ;  /* 0x008000000a127824 */ /* 0x000fc600078e00ff */
[----:B------:R-:W-:-:S04]  /*3510*/  FADD R11, RZ, -R11 ;  /* 0x8000000bff0b7221 */ /* 0x000fc80000000000 */
[----:B------:R-:W-:-:S06]  /*3520*/  FADD R11, RZ, R11 ;  /* 0x0000000bff0b7221 */ /* 0x000fcc0000000000 */
[----:B------:R-:W0:Y:S02]  /*3530*/  MUFU.EX2 R11, R11 ;  /* 0x0000000b000b7308 */ /* 0x000e240000000800 */
[----:B0-----:R-:W-:-:S07]  /*3540*/  FMUL R18, R11, R18 ;  /* 0x000000120b127220 */ /* 0x001fce0000400000 */
.L_x_53:
[----:B------:R-:W-:Y:S01]  /*3550*/  LEA R14, R3, UR7, 0x2 ;  /* 0x00000007030e7c11 */ /* 0x000fe2000f8e10ff */
[----:B------:R-:W0:Y:S01]  /*3560*/  LDC R16, c[0x0][0x3d8] ;  /* 0x0000f600ff107b82 */ /* 0x000e220000000800 */
[----:B------:R-:W-:Y:S01]  /*3570*/  IADD3 R13, PT, PT, R0, R19, RZ ;  /* 0x00000013000d7210 */ /* 0x000fe20007ffe0ff */
[----:B------:R-:W0:Y:S01]  /*3580*/  LDCU UR4, c[0x0][0x3d4] ;  /* 0x00007a80ff0477ac */ /* 0x000e220008000800 */
[----:B------:R-:W-:Y:S01]  /*3590*/  BSSY.RECONVERGENT B1, `(.L_x_48) ;  /* 0x0000071000017945 */ /* 0x000fe20003800200 */
[----:B------:R-:W1:Y:S02]  /*35a0*/  LDS R10, [R14] ;  /* 0x000000000e0a7984 */ /* 0x000e640000000800 */
[----:B------:R-:W-:-:S05]  /*35b0*/  IMAD.HI R11, R13, 0x38e38e39, RZ ;  /* 0x38e38e390d0b7827 */ /* 0x000fca00078e02ff */
[----:B------:R-:W-:-:S04]  /*35c0*/  SHF.R.S32.HI R12, RZ, 0x1, R11 ;  /* 0x00000001ff0c7819 */ /* 0x000fc8000001140b */
[----:B------:R-:W-:-:S04]  /*35d0*/  LEA.HI R12, R11, R12, RZ, 0x1 ;  /* 0x0000000c0b0c7211 */ /* 0x000fc800078f08ff */
[----:B------:R-:W-:Y:S01]  /*35e0*/  I2FP.F32.S32 R11, R12 ;  /* 0x0000000c000b7245 */ /* 0x000fe20000201400 */
[----:B------:R-:W-:-:S04]  /*35f0*/  IMAD R12, R12, -0x9, R13 ;  /* 0xfffffff70c0c7824 */ /* 0x000fc800078e020d */
[----:B0-----:R-:W-:Y:S01]  /*3600*/  FFMA R11, R11, UR4, R16 ;  /* 0x000000040b0b7c23 */ /* 0x001fe20008000010 */
[----:B------:R-:W-:Y:S02]  /*3610*/  LEA R12, R12, UR10, 0x3 ;  /* 0x0000000a0c0c7c11 */ /* 0x000fe4000f8e18ff */
[----:B------:R-:W-:-:S04]  /*3620*/  LEA R16, R13, UR8, 0x3 ;  /* 0x000000080d107c11 */ /* 0x000fc8000f8e18ff */
[----:B------:R-:W0:Y:S01]  /*3630*/  LDS.64 R12, [R12] ;  /* 0x000000000c0c7984 */ /* 0x000e220000000a00 */
[----:B-1----:R-:W-:-:S04]  /*3640*/  FMUL R10, R10, 6.2831854820251464844 ;  /* 0x40c90fdb0a0a7820 */ /* 0x002fc80000400000 */
[----:B------:R-:W-:Y:S02]  /*3650*/  FMUL R24, R10, R11 ;  /* 0x0000000b0a187220 */ /* 0x000fe40000400000 */
[----:B------:R1:W2:Y:S02]  /*3660*/  LDS.64 R10, [R16] ;  /* 0x00000000100a7984 */ /* 0x0002a40000000a00 */
[C---:B------:R-:W-:Y:S01]  /*3670*/  FMUL R25, R24.reuse, 0.63661974668502807617 ;  /* 0x3f22f98318197820 */ /* 0x040fe20000400000 */
[----:B------:R-:W-:-:S05]  /*3680*/  FSETP.GE.AND P0, PT, |R24|, 105615, PT ;  /* 0x47ce47801800780b */ /* 0x000fca0003f06200 */
[----:B------:R-:W3:Y:S02]  /*3690*/  F2I.NTZ R25, R25 ;  /* 0x0000001900197305 */ /* 0x000ee40000203100 */
[----:B---3--:R-:W-:-:S05]  /*36a0*/  I2FP.F32.S32 R15, R25 ;  /* 0x00000019000f7245 */ /* 0x008fca0000201400 */
[----:B------:R-:W-:-:S04]  /*36b0*/  FFMA R14, R15, -1.5707962512969970703, R24 ;  /* 0xbfc90fda0f0e7823 */ /* 0x000fc80000000018 */
[----:B------:R-:W-:-:S04]  /*36c0*/  FFMA R14, R15, -7.5497894158615963534e-08, R14 ;  /* 0xb3a221680f0e7823 */ /* 0x000fc8000000000e */
[----:B------:R-:W-:Y:S01]  /*36d0*/  FFMA R14, R15, -5.3903029534742383927e-15, R14 ;  /* 0xa7c234c50f0e7823 */ /* 0x000fe2000000000e */
[----:B01----:R-:W-:Y:S06]  /*36e0*/  @!P0 BRA `(.L_x_49) ;  /* 0x00000004006c8947 */ /* 0x003fec0003800000 */
[----:B------:R-:W-:-:S13]  /*36f0*/  FSETP.NEU.AND P0, PT, |R24|, +INF , PT ;  /* 0x7f8000001800780b */ /* 0x000fda0003f0d200 */
[----:B------:R-:W-:Y:S01]  /*3700*/  @!P0 FMUL R14, RZ, R24 ;  /* 0x00000018ff0e8220 */ /* 0x000fe20000400000 */
[----:B------:R-:W-:Y:S01]  /*3710*/  @!P0 IMAD.MOV.U32 R25, RZ, RZ, RZ ;  /* 0x000000ffff198224 */ /* 0x000fe200078e00ff */
[----:B------:R-:W-:Y:S06]  /*3720*/  @!P0 BRA `(.L_x_49) ;  /* 0x00000004005c8947 */ /* 0x000fec0003800000 */
[----:B------:R-:W-:Y:S01]  /*3730*/  SHF.L.U32 R26, R24, 0x8, RZ ;  /* 0x00000008181a7819 */ /* 0x000fe200000006ff */
[----:B------:R-:W-:Y:S02]  /*3740*/  HFMA2 R25, -RZ, RZ, 0, 0 ;  /* 0x00000000ff197431 */ /* 0x000fe400000001ff */
[----:B------:R-:W-:Y:S01]  /*3750*/  IMAD.MOV.U32 R27, RZ, RZ, RZ ;  /* 0x000000ffff1b7224 */ /* 0x000fe200078e00ff */
[----:B------:R-:W-:Y:S01]  /*3760*/  UMOV UR4, URZ ;  /* 0x000000ff00047c82 */ /* 0x000fe20008000000 */
[----:B------:R-:W-:-:S07]  /*3770*/  LOP3.LUT R26, R26, 0x80000000, RZ, 0xfc, !PT ;  /* 0x800000001a1a7812 */ /* 0x000fce00078efcff */
.L_x_50:
[----:B------:R-:W0:Y:S02]  /*3780*/  LDC.64 R14, c[0x4][RZ] ;  /* 0x01000000ff0e7b82 */ /* 0x000e240000000a00 */
[----:B0-----:R-:W-:-:S05]  /*3790*/  IMAD.WIDE.U32 R16, R27, 0x4, R14 ;  /* 0x000000041b107825 */ /* 0x001fca00078e000e */
[----:B------:R-:W3:Y:S01]  /*37a0*/  LDG.E.CONSTANT R15, desc[UR12][R16.64] ;  /* 0x0000000c100f7981 */ /* 0x000ee2000c1e9900 */
[C---:B------:R-:W-:Y:S01]  /*37b0*/  SHF.L.U32 R28, R27.reuse, 0x2, RZ ;  /* 0x000000021b1c7819 */ /* 0x040fe200000006ff */
[----:B------:R-:W-:-:S03]  /*37c0*/  VIADD R27, R27, 0x1 ;  /* 0x000000011b1b7836 */ /* 0x000fc60000000000 */
[C---:B------:R-:W-:Y:S02]  /*37d0*/  ISETP.EQ.AND P0, PT, R28.reuse, 0x4, PT ;  /* 0x000000041c00780c */ /* 0x040fe40003f02270 */
[C---:B------:R-:W-:Y:S02]  /*37e0*/  ISETP.EQ.AND P4, PT, R28.reuse, RZ, PT ;  /* 0x000000ff1c00720c */ /* 0x040fe40003f82270 */
[C---:B------:R-:W-:Y:S02]  /*37f0*/  ISETP.EQ.AND P2, PT, R28.reuse, 0xc, PT ;  /* 0x0000000c1c00780c */ /* 0x040fe40003f42270 */
[----:B------:R-:W-:Y:S01]  /*3800*/  ISETP.EQ.AND P3, PT, R28, 0x10, PT ;  /* 0x000000101c00780c */ /* 0x000fe20003f62270 */
[----:B---3--:R-:W-:-:S03]  /*3810*/  IMAD.WIDE.U32 R14, R15, R26, RZ ;  /* 0x0000001a0f0e7225 */ /* 0x008fc600078e00ff */
[----:B------:R-:W-:-:S04]  /*3820*/  IADD3 R14, P1, PT, R14, R25, RZ ;  /* 0x000000190e0e7210 */ /* 0x000fc80007f3e0ff */
[----:B------:R-:W-:-:S03]  /*3830*/  @P0 MOV R4, R14 ;  /* 0x0000000e00040202 */ /* 0x000fc60000000f00 */
[----:B----4-:R-:W-:Y:S01]  /*3840*/  @P2 IMAD.MOV.U32 R6, RZ, RZ, R14 ;  /* 0x000000ffff062224 */ /* 0x010fe200078e000e */
[----:B------:R-:W-:Y:S02]  /*3850*/  ISETP.NE.AND P0, PT, R27, 0x6, PT ;  /* 0x000000061b00780c */ /* 0x000fe40003f05270 */
[----:B------:R-:W-:Y:S02]  /*3860*/  IADD3.X R25, PT, PT, R15, UR4, RZ, P1, !PT ;  /* 0x000000040f197c10 */ /* 0x000fe40008ffe4ff */
[-C--:B------:R-:W-:Y:S02]  /*3870*/  @P4 MOV R2, R14.reuse ;  /* 0x0000000e00024202 */ /* 0x080fe40000000f00 */
[C---:B------:R-:W-:Y:S02]  /*3880*/  ISETP.EQ.AND P1, PT, R28.reuse, 0x8, PT ;  /* 0x000000081c00780c */ /* 0x040fe40003f22270 */
[----:B------:R-:W-:Y:S02]  /*3890*/  ISETP.EQ.AND P4, PT, R28, 0x14, PT ;  /* 0x000000141c00780c */ /* 0x000fe40003f82270 */
[----:B------:R-:W-:-:S09]  /*38a0*/  @P3 MOV R7, R14 ;  /* 0x0000000e00073202 */ /* 0x000fd20000000f00 */
[-C--:B------:R-:W-:Y:S02]  /*38b0*/  @P1 MOV R5, R14.reuse ;  /* 0x0000000e00051202 */ /* 0x080fe40000000f00 */
[----:B------:R-:W-:Y:S01]  /*38c0*/  @P4 MOV R8, R14 ;  /* 0x0000000e00084202 */ /* 0x000fe20000000f00 */
[----:B------:R-:W-:Y:S06]  /*38d0*/  @P0 BRA `(.L_x_50) ;  /* 0xfffffffc00a80947 */ /* 0x000fec000383ffff */
        /* <DEDUP_REMOVED lines=13> */
[----:B------:R-:W-:Y:S02]  /*39b0*/  @P2 MOV R26, R2 ;  /* 0x00000002001a2202 */ /* 0x000fe40000000f00 */
[C---:B------:R-:W-:Y:S01]  /*39c0*/  ISETP.EQ.AND P2, PT, R17.reuse, -0x8, PT ;  /* 0xfffffff81100780c */ /* 0x040fe20003f42270 */
[----:B------:R-:W-:Y:S01]  /*39d0*/  @P3 IMAD.MOV.U32 R15, RZ, RZ, R2 ;  /* 0x000000ffff0f3224 */ /* 0x000fe200078e0002 */
[-C--:B------:R-:W-:Y:S01]  /*39e0*/  @P3 MOV R26, R4.reuse ;  /* 0x00000004001a3202 */ /* 0x080fe20000000f00 */
[----:B------:R-:W-:Y:S01]  /*39f0*/  @P0 IMAD.MOV.U32 R26, RZ, RZ, R5 ;  /* 0x000000ffff1a0224 */ /* 0x000fe200078e0005 */
[----:B------:R-:W-:Y:S02]  /*3a00*/  ISETP.EQ.AND P3, PT, R17, -0x4, PT ;  /* 0xfffffffc1100780c */ /* 0x000fe40003f62270 */
[----:B------:R-:W-:Y:S02]  /*3a10*/  @P0 MOV R15, R4 ;  /* 0x00000004000f0202 */ /* 0x000fe40000000f00 */
[----:B------:R-:W-:-:S02]  /*3a20*/  @P1 MOV R15, R5 ;  /* 0x00000005000f1202 */ /* 0x000fc40000000f00 */
[----:B------:R-:W-:-:S03]  /*3a30*/  @P1 MOV R26, R6 ;  /* 0x00000006001a1202 */ /* 0x000fc60000000f00 */
[----:B------:R-:W-:Y:S01]  /*3a40*/  @P2 IMAD.MOV.U32 R15, RZ, RZ, R6 ;  /* 0x000000ffff0f2224 */ /* 0x000fe200078e0006 */
[----:B------:R-:W-:-:S03]  /*3a50*/  @P2 MOV R26, R7 ;  /* 0x00000007001a2202 */ /* 0x000fc60000000f00 */
[----:B------:R-:W-:Y:S01]  /*3a60*/  @P3 MOV R15, R7 ;  /* 0x00000007000f3202 */ /* 0x000fe20000000f00 */
[----:B------:R-:W-:Y:S01]  /*3a70*/  @P3 IMAD.MOV.U32 R26, RZ, RZ, R8 ;  /* 0x000000ffff1a3224 */ /* 0x000fe200078e0008 */
[----:B------:R-:W-:Y:S01]  /*3a80*/  @P4 MOV R15, R8 ;  /* 0x00000008000f4202 */ /* 0x000fe20000000f00 */
[----:B------:R-:W-:Y:S01]  /*3a90*/  @P5 IMAD.MOV.U32 R15, RZ, RZ, R25 ;  /* 0x000000ffff0f5224 */ /* 0x000fe200078e0019 */
[----:B------:R-:W-:Y:S01]  /*3aa0*/  @P4 MOV R26, R25 ;  /* 0x00000019001a4202 */ /* 0x000fe20000000f00 */
[----:B------:R-:W-:Y:S06]  /*3ab0*/  @!P6 BRA `(.L_x_52) ;  /* 0x00000000002ce947 */ /* 0x000fec0003800000 */
[----:B------:R-:W-:Y:S02]  /*3ac0*/  @P0 MOV R16, R2 ;  /* 0x0000000200100202 */ /* 0x000fe40000000f00 */
[----:B------:R-:W-:Y:S02]  /*3ad0*/  ISETP.EQ.AND P0, PT, R17, 0x8, PT ;  /* 0x000000081100780c */ /* 0x000fe40003f02270 */
[----:B------:R-:W-:Y:S01]  /*3ae0*/  @P1 MOV R16, R4 ;  /* 0x0000000400101202 */ /* 0x000fe20000000f00 */
[----:B------:R-:W-:Y:S01]  /*3af0*/  @P2 IMAD.MOV.U32 R16, RZ, RZ, R5 ;  /* 0x000000ffff102224 */ /* 0x000fe200078e0005 */
[----:B------:R-:W-:Y:S02]  /*3b00*/  @P3 MOV R16, R6 ;  /* 0x0000000600103202 */ /* 0x000fe40000000f00 */
[----:B------:R-:W-:Y:S01]  /*3b10*/  @P4 MOV R16, R7 ;  /* 0x0000000700104202 */ /* 0x000fe20000000f00 */
[----:B------:R-:W-:Y:S01]  /*3b20*/  @P5 IMAD.MOV.U32 R16, RZ, RZ, R8 ;  /* 0x000000ffff105224 */ /* 0x000fe200078e0008 */
[----:B------:R-:W-:-:S04]  /*3b30*/  LOP3.LUT R14, R14, 0x1f, RZ, 0xc0, !PT ;  /* 0x0000001f0e0e7812 */ /* 0x000fc800078ec0ff */
[----:B------:R-:W-:Y:S02]  /*3b40*/  SHF.L.W.U32.HI R26, R15, R14, R26 ;  /* 0x0000000e0f1a7219 */ /* 0x000fe40000010e1a */
[----:B------:R-:W-:-:S04]  /*3b50*/  @P0 MOV R16, R25 ;  /* 0x0000001900100202 */ /* 0x000fc80000000f00 */
[----:B------:R-:W-:-:S07]  /*3b60*/  SHF.L.W.U32.HI R15, R16, R14, R15 ;  /* 0x0000000e100f7219 */ /* 0x000fce0000010e0f */
.L_x_52:
[----:B------:R-:W-:Y:S05]  /*3b70*/  BSYNC.RECONVERGENT B2 ;  /* 0x0000000000027941 */ /* 0x000fea0003800200 */
.L_x_51:
[C-C-:B------:R-:W-:Y:S01]  /*3b80*/  SHF.L.W.U32.HI R25, R15.reuse, 0x2, R26.reuse ;  /* 0x000000020f197819 */ /* 0x140fe20000010e1a */
        /* <DEDUP_REMOVED lines=9> */
[----:B------:R-:W0:Y:S01]  /*3c20*/  I2F.F64.S64 R14, R14 ;  /* 0x0000000e000e7312 */ /* 0x000e220000301c00 */
[----:B------:R-:W-:Y:S02]  /*3c30*/  LEA.HI R25, R25, R26, RZ, 0x1 ;  /* 0x0000001a19197211 */ /* 0x000fe400078f08ff */
[----:B------:R-:W-:-:S03]  /*3c40*/  ISETP.GE.AND P1, PT, R24, RZ, PT ;  /* 0x000000ff1800720c */ /* 0x000fc60003f26270 */
[----:B------:R-:W-:-:S05]  /*3c50*/  IMAD.MOV R24, RZ, RZ, -R25 ;  /* 0x000000ffff187224 */ /* 0x000fca00078e0a19 */
[----:B------:R-:W-:Y:S01]  /*3c60*/  @!P0 MOV R25, R24 ;  /* 0x0000001800198202 */ /* 0x000fe20000000f00 */
[----:B0-----:R-:W-:-:S10]  /*3c70*/  DMUL R16, R14, UR4 ;  /* 0x000000040e107c28 */ /* 0x001fd40008000000 */
[----:B------:R-:W0:Y:S02]  /*3c80*/  F2F.F32.F64 R16, R16 ;  /* 0x0000001000107310 */ /* 0x000e240000301000 */
[----:B0-----:R-:W-:-:S07]  /*3c90*/  FSEL R14, -R16, R16, !P1 ;  /* 0x00000010100e7208 */ /* 0x001fce0004800100 */
.L_x_49:
[----:B------:R-:W-:Y:S05]  /*3ca0*/  BSYNC.RECONVERGENT B1 ;  /* 0x0000000000017941 */ /* 0x000fea0003800200 */
.L_x_48:
[----:B------:R-:W-:Y:S02]  /*3cb0*/  HFMA2 R16, -RZ, RZ, 0.487060546875, -0.0625 ;  /* 0x37cbac00ff107431 */ /* 0x000fe400000001ff */
[-C--:B------:R-:W-:Y:S01]  /*3cc0*/  FMUL R15, R14, R14.reuse ;  /* 0x0000000e0e0f7220 */ /* 0x080fe20000400000 */
[----:B------:R-:W-:Y:S01]  /*3cd0*/  IMAD.MOV.U32 R24, RZ, RZ, 0x394d4153 ;  /* 0x394d4153ff187424 */ /* 0x000fe200078e00ff */
[----:B------:R-:W-:Y:S01]  /*3ce0*/  LOP3.LUT R26, R25, 0x1, RZ, 0xc0, !PT ;  /* 0x00000001191a7812 */ /* 0x000fe200078ec0ff */
[----:B------:R-:W0:Y:S01]  /*3cf0*/  LDCU UR4, c[0x0][0x3cc] ;  /* 0x00007980ff0477ac */ /* 0x000e220008000800 */
[C---:B------:R-:W-:Y:S01]  /*3d00*/  FFMA R17, R15.reuse, R14, RZ ;  /* 0x0000000e0f117223 */ /* 0x040fe200000000ff */
[----:B------:R-:W-:Y:S01]  /*3d10*/  FFMA R24, R15, -R24, 0.0083327032625675201416 ;  /* 0x3c0885e40f187423 */ /* 0x000fe20000000818 */
[----:B------:R-:W-:Y:S02]  /*3d20*/  ISETP.NE.U32.AND P0, PT, R26, 0x1, PT ;  /* 0x000000011a00780c */ /* 0x000fe40003f05070 */
[----:B------:R-:W-:Y:S01]  /*3d30*/  LOP3.LUT P1, RZ, R25, 0x2, RZ, 0xc0, !PT ;  /* 0x0000000219ff7812 */ /* 0x000fe2000782c0ff */
[C---:B------:R-:W-:Y:S01]  /*3d40*/  FFMA R16, R15.reuse, R16, -0.0013887860113754868507 ;  /* 0xbab607ed0f107423 */ /* 0x040fe20000000010 */
[----:B------:R-:W-:-:S03]  /*3d50*/  FFMA R24, R15, R24, -0.16666662693023681641 ;  /* 0xbe2aaaa80f187423 */ /* 0x000fc60000000018 */
[----:B------:R-:W-:Y:S01]  /*3d60*/  FFMA R16, R15, R16, 0.041666727513074874878 ;  /* 0x3d2aaabb0f107423 */ /* 0x000fe20000000010 */
[----:B------:R-:W-:Y:S01]  /*3d70*/  FFMA R17, R17, R24, R14 ;  /* 0x0000001811117223 */ /* 0x000fe2000000000e */
[----:B------:R-:W-:Y:S02]  /*3d80*/  IADD3 R14, PT, PT, R25, 0x1, RZ ;  /* 0x00000001190e7810 */ /* 0x000fe40007ffe0ff */
[C---:B------:R-:W-:Y:S02]  /*3d90*/  FFMA R16, R15.reuse, R16, -0.4999999701976776123 ;  /* 0xbeffffff0f107423 */ /* 0x040fe40000000010 */
[----:B------:R-:W-:Y:S02]  /*3da0*/  LOP3.LUT P2, RZ, R14, 0x2, RZ, 0xc0, !PT ;  /* 0x000000020eff7812 */ /* 0x000fe4000784c0ff */
[----:B------:R-:W-:-:S05]  /*3db0*/  FFMA R16, R15, R16, 1 ;  /* 0x3f8000000f107423 */ /* 0x000fca0000000010 */
[----:B------:R-:W-:Y:S02]  /*3dc0*/  FSEL R14, R16, R17, !P0 ;  /* 0x00000011100e7208 */ /* 0x000fe40004000000 */
[----:B------:R-:W-:Y:S02]  /*3dd0*/  FSEL R16, R17, R16, !P0 ;  /* 0x0000001011107208 */ /* 0x000fe40004000000 */
[----:B------:R-:W-:Y:S02]  /*3de0*/  FSEL R15, R14, -R14, !P1 ;  /* 0x8000000e0e0f7208 */ /* 0x000fe40004800000 */
[----:B------:R-:W-:-:S03]  /*3df0*/  FSEL R17, R16, -R16, !P2 ;  /* 0x8000001010117208 */ /* 0x000fc60005000000 */
[C---:B------:R-:W-:Y:S02]  /*3e00*/  FMUL R15, R18.reuse, R15 ;  /* 0x0000000f120f7220 */ /* 0x040fe40000400000 */
[----:B------:R-:W-:Y:S02]  /*3e10*/  FMUL R17, R18, R17 ;  /* 0x0000001112117220 */ /* 0x000fe40000400000 */
[C---:B------:R-:W-:Y:S02]  /*3e20*/  FMUL R25, R13.reuse, R15 ;  /* 0x0000000f0d197220 */ /* 0x040fe40000400000 */
[-C--:B------:R-:W-:Y:S02]  /*3e30*/  FMUL R14, R13, R17.reuse ;  /* 0x000000110d0e7220 */ /* 0x080fe40000400000 */
[C---:B------:R-:W-:Y:S02]  /*3e40*/  FFMA R25, R12.reuse, R17, -R25 ;  /* 0x000000110c197223 */ /* 0x040fe40000000819 */
[----:B------:R-:W-:Y:S01]  /*3e50*/  FFMA R14, R12, R15, R14 ;  /* 0x0000000f0c0e7223 */ /* 0x000fe2000000000e */
[----:B------:R-:W-:Y:S01]  /*3e60*/  IADD3 R12, PT, PT, R0, R19, RZ ;  /* 0x00000013000c7210 */ /* 0x000fe20007ffe0ff */
[----:B--2---:R-:W-:Y:S01]  /*3e70*/  FADD R10, R10, R25 ;  /* 0x000000190a0a7221 */ /* 0x004fe20000000000 */
[----:B0-----:R-:W-:Y:S01]  /*3e80*/  IADD3 R19, PT, PT, R19, UR4, RZ ;  /* 0x0000000413137c10 */ /* 0x001fe2000fffe0ff */
[----:B------:R-:W-:Y:S01]  /*3e90*/  FADD R11, R11, R14 ;  /* 0x0000000e0b0b7221 */ /* 0x000fe20000000000 */
[C---:B------:R-:W-:Y:S01]  /*3ea0*/  LEA R13, R12.reuse, UR8, 0x3 ;  /* 0x000000080c0d7c11 */ /* 0x040fe2000f8e18ff */
[----:B------:R-:W-:-:S04]  /*3eb0*/  VIADD R12, R12, UR4 ;  /* 0x000000040c0c7c36 */ /* 0x000fc80008000000 */
[----:B------:R2:W-:Y:S01]  /*3ec0*/  STS.64 [R13], R10 ;  /* 0x0000000a0d007388 */ /* 0x0005e20000000a00 */
[----:B------:R-:W-:-:S13]  /*3ed0*/  ISETP.GE.AND P0, PT, R12, R23, PT ;  /* 0x000000170c00720c */ /* 0x000fda0003f06270 */
[----:B--2---:R-:W-:Y:S05]  /*3ee0*/  @!P0 BRA `(.L_x_53) ;  /* 0xfffffff400988947 */ /* 0x004fea000383ffff */
.L_x_47:
[----:B------:R-:W-:Y:S05]  /*3ef0*/  BSYNC.RECONVERGENT B0 ;  /* 0x0000000000007941 */ /* 0x000fea0003800200 */
.L_x_46:
[----:B------:R-:W2:Y:S01]  /*3f00*/  LDCU UR4, c[0x0][0x3d0] ;  /* 0x00007a00ff0477ac */ /* 0x000ea20008000800 */
[----:B------:R-:W-:-:S04]  /*3f10*/  IADD3 R3, PT, PT, R3, 0x1, RZ ;  /* 0x0000000103037810 */ /* 0x000fc80007ffe0ff */
[----:B--2---:R-:W-:-:S13]  /*3f20*/  ISETP.NE.AND P0, PT, R3, UR4, PT ;  /* 0x0000000403007c0c */ /* 0x004fda000bf05270 */
[----:B------:R-:W-:Y:S05]  /*3f30*/  @P0 BRA `(.L_x_54) ;  /* 0xffffffdc008c0947 */ /* 0x000fea000383ffff */
.L_x_23:
[----:B------:R-:W-:Y:S01]  /*3f40*/  BAR.SYNC.DEFER_BLOCKING 0x0 ;  /* 0x0000000000007b1d */ /* 0x000fe20000010000 */
[----:B------:R-:W-:-:S13]  /*3f50*/  ISETP.GE.AND P0, PT, R0, R23, PT ;  /* 0x000000170000720c */ /* 0x000fda0003f06270 */
[----:B------:R-:W-:Y:S05]  /*3f60*/  @P0 EXIT ;  /* 0x000000000000094d */ /* 0x000fea0003800000 */
[----:B-12---:R-:W1:Y:S01]  /*3f70*/  LDC.64 R4, c[0x0][0x3a0] ;  /* 0x0000e800ff047b82 */ /* 0x006e620000000a00 */
[----:B------:R-:W-:-:S07]  /*3f80*/  IMAD.MOV.U32 R3, RZ, RZ, RZ ;  /* 0x000000ffff037224 */ /* 0x000fce00078e00ff */
[----:B----4-:R-:W2:Y:S02]  /*3f90*/  LDC.64 R6, c[0x0][0x3c8] ;  /* 0x0000f200ff067b82 */ /* 0x010ea40000000a00 */
.L_x_55:
[----:B------:R-:W-:Y:S02]  /*3fa0*/  IADD3 R8, PT, PT, R0, R3, RZ ;  /* 0x0000000300087210 */ /* 0x000fe40007ffe0ff */
[----:B--2---:R-:W-:Y:S02]  /*3fb0*/  IADD3 R3, PT, PT, R3, R7, RZ ;  /* 0x0000000703037210 */ /* 0x004fe40007ffe0ff */
[C---:B0-----:R-:W-:Y:S01]  /*3fc0*/  LEA R12, R8.reuse, UR8, 0x3 ;  /* 0x00000008080c7c11 */ /* 0x041fe2000f8e18ff */
[----:B---3--:R-:W-:-:S05]  /*3fd0*/  IMAD.HI R9, R8, 0x38e38e39, RZ ;  /* 0x38e38e3908097827 */ /* 0x008fca00078e02ff */
[----:B------:R-:W-:-:S04]  /*3fe0*/  SHF.R.S32.HI R2, RZ, 0x1, R9 ;  /* 0x00000001ff027819 */ /* 0x000fc80000011409 */
[----:B------:R-:W-:-:S05]  /*3ff0*/  LEA.HI R9, R9, R2, RZ, 0x1 ;  /* 0x0000000209097211 */ /* 0x000fca00078f08ff */
[----:B------:R-:W-:Y:S01]  /*4000*/  IMAD R2, R9, -0x9, R8 ;  /* 0xfffffff709027824 */ /* 0x000fe200078e0208 */
[----:B------:R-:W-:-:S04]  /*4010*/  IADD3 R8, PT, PT, R8, R7, RZ ;  /* 0x0000000708087210 */ /* 0x000fc80007ffe0ff */
[----:B----4-:R-:W-:Y:S02]  /*4020*/  PRMT R10, R2, 0x9910, RZ ;  /* 0x00009910020a7816 */ /* 0x010fe400000000ff */
[----:B------:R-:W-:-:S03]  /*4030*/  ISETP.GE.AND P0, PT, R8, R23, PT ;  /* 0x000000170800720c */ /* 0x000fc60003f06270 */
[----:B------:R-:W-:-:S05]  /*4040*/  IMAD R10, R10, 0x56, RZ ;  /* 0x000000560a0a7824 */ /* 0x000fca00078e02ff */
[----:B------:R-:W-:-:S04]  /*4050*/  LOP3.LUT R11, R10, 0xffff, RZ, 0xc0, !PT ;  /* 0x0000ffff0a0b7812 */ /* 0x000fc800078ec0ff */
[----:B------:R-:W-:-:S04]  /*4060*/  SHF.R.U32.HI R10, RZ, 0xf, R11 ;  /* 0x0000000fff0a7819 */ /* 0x000fc8000001160b */
[----:B------:R-:W-:-:S04]  /*4070*/  LEA.HI R10, R11, R10, RZ, 0x18 ;  /* 0x0000000a0b0a7211 */ /* 0x000fc800078fc0ff */
[----:B------:R-:W-:-:S05]  /*4080*/  PRMT R11, R10, 0x9910, RZ ;  /* 0x000099100a0b7816 */ /* 0x000fca00000000ff */
[----:B------:R-:W-:-:S05]  /*4090*/  IMAD R10, R11, 0x3, RZ ;  /* 0x000000030b0a7824 */ /* 0x000fca00078e02ff */
[----:B------:R-:W-:-:S04]  /*40a0*/  IADD3 R10, PT, PT, RZ, -R10, RZ ;  /* 0x8000000aff0a7210 */ /* 0x000fc80007ffe0ff */
[----:B------:R-:W-:-:S05]  /*40b0*/  PRMT R13, R10, 0x7710, RZ ;  /* 0x000077100a0d7816 */ /* 0x000fca00000000ff */
[----:B------:R-:W-:Y:S02]  /*40c0*/  IMAD.IADD R10, R2, 0x1, R13 ;  /* 0x00000001020a7824 */ /* 0x000fe400078e020d */
[----:B------:R-:W-:Y:S03]  /*40d0*/  LDS.64 R12, [R12] ;  /* 0x000000000c0c7984 */ /* 0x000fe60000000a00 */
[----:B------:R-:W-:-:S05]  /*40e0*/  PRMT R10, R10, 0x9910, RZ ;  /* 0x000099100a0a7816 */ /* 0x000fca00000000ff */
[----:B------:R-:W-:-:S05]  /*40f0*/  IMAD R10, R10, 0x3, R11 ;  /* 0x000000030a0a7824 */ /* 0x000fca00078e020b */
[----:B------:R-:W-:-:S04]  /*4100*/  LOP3.LUT R10, R10, 0xffff, RZ, 0xc0, !PT ;  /* 0x0000ffff0a0a7812 */ /* 0x000fc800078ec0ff */
[----:B------:R-:W-:-:S05]  /*4110*/  PRMT R10, R10, 0x8880, RZ ;  /* 0x000088800a0a7816 */ /* 0x000fca00000000ff */
[C---:B------:R-:W-:Y:S02]  /*4120*/  IMAD R10, R9.reuse, 0x9, R10 ;  /* 0x00000009090a7824 */ /* 0x040fe400078e020a */
[----:B------:R-:W-:-:S03]  /*4130*/  IMAD R9, R9, R6, UR14 ;  /* 0x0000000e09097e24 */ /* 0x000fc6000f8e0206 */
[----:B------:R-:W-:Y:S01]  /*4140*/  LEA R14, R10, UR8, 0x3 ;  /* 0x000000080a0e7c11 */ /* 0x000fe2000f8e18ff */
[----:B------:R-:W-:-:S04]  /*4150*/  IMAD R11, R9, 0x9, R2 ;  /* 0x00000009090b7824 */ /* 0x000fc800078e0202 */
[----:B-1----:R-:W-:Y:S01]  /*4160*/  IMAD.WIDE R10, R11, 0x8, R4 ;  /* 0x000000080b0a7825 */ /* 0x002fe200078e0204 */
[----:B------:R-:W0:Y:S03]  /*4170*/  LDS.64 R14, [R14] ;  /* 0x000000000e0e7984 */ /* 0x000e260000000a00 */
[----:B0-----:R-:W-:Y:S01]  /*4180*/  FADD R13, R13, R15 ;  /* 0x0000000f0d0d7221 */ /* 0x001fe20000000000 */
[----:B------:R-:W-:-:S03]  /*4190*/  FADD R9, R12, R14 ;  /* 0x0000000e0c097221 */ /* 0x000fc60000000000 */
[----:B------:R-:W-:Y:S01]  /*41a0*/  FMUL R16, RZ, R13 ;  /* 0x0000000dff107220 */ /* 0x000fe20000400000 */
[----:B------:R-:W-:-:S03]  /*41b0*/  FMUL R2, R13, 0.5 ;  /* 0x3f0000000d027820 */ /* 0x000fc60000400000 */
[----:B------:R-:W-:Y:S01]  /*41c0*/  FFMA R16, R9, 0.5, -R16 ;  /* 0x3f00000009107823 */ /* 0x000fe20000000810 */
[----:B------:R-:W-:-:S05]  /*41d0*/  FFMA R17, RZ, R9, R2 ;  /* 0x00000009ff117223 */ /* 0x000fca0000000002 */
[----:B------:R4:W-:Y:S01]  /*41e0*/  STG.E.64 desc[UR12][R10.64], R16 ;  /* 0x000000100a007986 */ /* 0x0009e2000c101b0c */
[----:B------:R-:W-:Y:S05]  /*41f0*/  @!P0 BRA `(.L_x_55) ;  /* 0xfffffffc00688947 */ /* 0x000fea000383ffff */
[----:B------:R-:W-:Y:S05]  /*4200*/  EXIT ;  /* 0x000000000000794d */ /* 0x000fea0003800000 */
.L_x_56:
[----:B------:R-:W-:-:S00]  /*4210*/  BRA `(.L_x_56) ;  /* 0xfffffffc00fc7947 */ /* 0x000fc0000383ffff */
[----:B------:R-:W-:-:S00]  /*4220*/  NOP ;  /* 0x0000000000007918 */ /* 0x000fc00000000000 */
        /* <DEDUP_REMOVED lines=13> */
.L_x_57:


//--------------------- .nv.global.init           --------------------------
	.section	.nv.global.init,"aw",@progbits
	.align	4
.nv.global.init:
	.type		__cudart_i2opi_f,@object
	.size		__cudart_i2opi_f,(.L_0 - __cudart_i2opi_f)
__cudart_i2opi_f:
        /*0000*/ 	.byte	0x41, 0x90, 0x43, 0x3c, 0x99, 0x95, 0x62, 0xdb, 0xc0, 0xdd, 0x34, 0xf5, 0xd1, 0x57, 0x27, 0xfc
        /*0010*/ 	.byte	0x29, 0x15, 0x44, 0x4e, 0x6e, 0x83, 0xf9, 0xa2
.L_0:


//--------------------- .nv.shared._Z15convolve_kernelPKfS0_S0_PK6float2PS1_iiiiiiiiiiiff --------------------------
	.section	.nv.shared._Z15convolve_kernelPKfS0_S0_PK6float2PS1_iiiiiiiiiiiff,"aw",@nobits
	.sectionflags	@""
	.align	16
	.zero		1024


//--------------------- .nv.shared.reserved.0     --------------------------
	.section	.nv.shared.reserved.0,"aw",@nobits
	.weak		__nv_reservedSMEM_offset_0_alias
	.size		__nv_reservedSMEM_offset_0_alias, 0, 64
	.other		__nv_reservedSMEM_offset_0_alias,@"STO_CUDA_RESERVED_SHARED STV_DEFAULT"
__nv_reservedSMEM_offset_0_alias:
	.zero		0
	.zero		64


//--------------------- .nv.constant0._Z15convolve_kernelPKfS0_S0_PK6float2PS1_iiiiiiiiiiiff --------------------------
	.section	.nv.constant0._Z15convolve_kernelPKfS0_S0_PK6float2PS1_iiiiiiiiiiiff,"a",@progbits
	.sectionflags	@""
	.align	4
.nv.constant0._Z15convolve_kernelPKfS0_S0_PK6float2PS1_iiiiiiiiiiiff:
	.zero		988


//--------------------- SYMBOLS --------------------------

	.type		.nv.reservedSmem.offset0,@object
	.size		.nv.reservedSmem.offset0,0x4
	.type		.nv.reservedSmem.cap,@object
	.size		.nv.reservedSmem.cap,0x4
